def matmul_kernel(
    a_ptr,
    b_ptr,
    c_ptr,
    M,
    N,
    K,
    stride_am,
    stride_ak,
    stride_bk,
    stride_bn,
    stride_cm,
    stride_cn,
    BLOCK_M: tl.constexpr,
    BLOCK_N: tl.constexpr,
    BLOCK_K: tl.constexpr,
    GROUP_M: tl.constexpr,
):
    pid = tl.program_id(axis=0)
    num_pid_m = tl.cdiv(M, BLOCK_M)
    num_pid_n = tl.cdiv(N, BLOCK_N)
    num_pid_in_group = GROUP_M * num_pid_n
    group_id = pid // num_pid_in_group
    first_pid_m = group_id * GROUP_M
    group_size_m = min(num_pid_m - first_pid_m, GROUP_M)
    pid_m = first_pid_m + ((pid % num_pid_in_group) % group_size_m)
    pid_n = (pid % num_pid_in_group) // group_size_m

    offs_am = (pid_m * BLOCK_M + tl.arange(0, BLOCK_M)) % M
    offs_bn = (pid_n * BLOCK_N + tl.arange(0, BLOCK_N)) % N
    offs_k = tl.arange(0, BLOCK_K)
    a_ptrs = a_ptr + offs_am[:, None] * stride_am + offs_k[None, :] * stride_ak
    b_ptrs = b_ptr + offs_k[:, None] * stride_bk + offs_bn[None, :] * stride_bn

    acc = tl.zeros((BLOCK_M, BLOCK_N), dtype=tl.float32)
    for kk in range(0, tl.cdiv(K, BLOCK_K)):
        a = tl.load(a_ptrs, mask=offs_k[None, :] < K - kk * BLOCK_K, other=0.0)
        b = tl.load(b_ptrs, mask=offs_k[:, None] < K - kk * BLOCK_K, other=0.0)
        acc = tl.dot(a, b, acc)
        a_ptrs += BLOCK_K * stride_ak
        b_ptrs += BLOCK_K * stride_bk

    c = acc.to(c_ptr.dtype.element_ty)
    offs_cm = pid_m * BLOCK_M + tl.arange(0, BLOCK_M)
    offs_cn = pid_n * BLOCK_N + tl.arange(0, BLOCK_N)
    c_ptrs = c_ptr + offs_cm[:, None] * stride_cm + offs_cn[None, :] * stride_cn
    mask = (offs_cm[:, None] < M) & (offs_cn[None, :] < N)
    tl.store(c_ptrs, c, mask=mask)

# config = {"BLOCK_K": 32, "BLOCK_M": 128, "BLOCK_N": 64, "GROUP_M": 8, "arch": "sm_100", "dtype": "fp8e5m2", "num_ctas": 1, "num_stages": 3, "num_warps": 4}
# arch = sm_100


// ===== COMPILED SASS (sm_100a) =====

	.target	sm_100a

	.elftype	@"ET_EXEC"


//--------------------- .note.nv.tkinfo           --------------------------
	.section	.note.nv.tkinfo,"",@"SHT_NOTE"
	.sectionflags	@"SHF_NOTE_NV_TKINFO"
	.tkinfo
        /*0018*/ 	.word	0x00000081
        /*0030*/ 	.string	""
        /*0030*/ 	.string	"ptxas-blackwell"
        /*0030*/ 	.string	"Cuda compilation tools, release 12.9, V12.9.86"
        /*0030*/ 	.string	"Build cuda_12.9.r12.9/compiler.36037853_0"
        /*0030*/ 	.string	"-v  -suppress-debug-info  -lineinfo  -arch sm_100a "



//--------------------- .note.nv.cuver            --------------------------
	.section	.note.nv.cuver,"",@"SHT_NOTE"
	.sectionflags	@"SHF_NOTE_NV_CUVER"
        /*0018*/ 	.short	0x0001
        /*001a*/ 	.short	0x0064
        /*001c*/ 	.short	0x0001
        /*001e*/ 	.short	0x0000
        /*0020*/ 	.short	0x0001
        /*0022*/ 	.short	0x0000


//--------------------- .nv.info                  --------------------------
	.section	.nv.info,"",@"SHT_CUDA_INFO"
	.align	4


	//----- nvinfo : EIATTR_REGCOUNT
	.align		4
        /*0000*/ 	.byte	0x04, 0x2f
        /*0002*/ 	.short	(.L_4 - .L_3)
	.align		4
.L_3:
        /*0004*/ 	.word	index@(matmul_kernel)
        /*0008*/ 	.word	0x000000ee


	//----- nvinfo : EIATTR_FRAME_SIZE
	.align		4
.L_4:
        /*000c*/ 	.byte	0x04, 0x11
        /*000e*/ 	.short	(.L_6 - .L_5)
	.align		4
.L_5:
        /*0010*/ 	.word	index@($__internal_2_$__cuda_sm10x_tcgen05_guardrail_trap_unallocated_columns_being_dealloced)
        /*0014*/ 	.word	0x00000000


	//----- nvinfo : EIATTR_FRAME_SIZE
	.align		4
.L_6:
        /*0018*/ 	.byte	0x04, 0x11
        /*001a*/ 	.short	(.L_8 - .L_7)
	.align		4
.L_7:
        /*001c*/ 	.word	index@($__internal_1_$__cuda_sm10x_tcgen05_guardrail_trap_phase_invalid_during_alloc)
        /*0020*/ 	.word	0x00000000


	//----- nvinfo : EIATTR_FRAME_SIZE
	.align		4
.L_8:
        /*0024*/ 	.byte	0x04, 0x11
        /*0026*/ 	.short	(.L_10 - .L_9)
	.align		4
.L_9:
        /*0028*/ 	.word	index@($__internal_0_$__cuda_sm10x_tcgen05_guardrail_trap_col_being_dealloced_not_returned_by_alloc)
        /*002c*/ 	.word	0x00000000


	//----- nvinfo : EIATTR_FRAME_SIZE
	.align		4
.L_10:
        /*0030*/ 	.byte	0x04, 0x11
        /*0032*/ 	.short	(.L_12 - .L_11)
	.align		4
.L_11:
        /*0034*/ 	.word	index@(matmul_kernel)
        /*0038*/ 	.word	0x00000000


	//----- nvinfo : EIATTR_MIN_STACK_SIZE
	.align		4
.L_12:
        /*003c*/ 	.byte	0x04, 0x12
        /*003e*/ 	.short	(.L_14 - .L_13)
	.align		4
.L_13:
        /*0040*/ 	.word	index@(matmul_kernel)
        /*0044*/ 	.word	0x00000000
.L_14:


//--------------------- .nv.info.matmul_kernel    --------------------------
	.section	.nv.info.matmul_kernel,"",@"SHT_CUDA_INFO"
	.sectionflags	@""
	.align	4


	//----- nvinfo : EIATTR_CUDA_API_VERSION
	.align		4
        /*0000*/ 	.byte	0x04, 0x37
        /*0002*/ 	.short	(.L_16 - .L_15)
.L_15:
        /*0004*/ 	.word	0x00000081


	//----- nvinfo : EIATTR_KPARAM_INFO
	.align		4
.L_16:
        /*0008*/ 	.byte	0x04, 0x17
        /*000a*/ 	.short	(.L_18 - .L_17)
.L_17:
        /*000c*/ 	.word	0x00000000
        /*0010*/ 	.short	0x000d
        /*0012*/ 	.short	0x0048
        /*0014*/ 	.byte	0x00, 0xf4, 0x21, 0x00


	//----- nvinfo : EIATTR_KPARAM_INFO
	.align		4
.L_18:
        /*0018*/ 	.byte	0x04, 0x17
        /*001a*/ 	.short	(.L_20 - .L_19)
.L_19:
        /*001c*/ 	.word	0x00000000
        /*0020*/ 	.short	0x000c
        /*0022*/ 	.short	0x0040
        /*0024*/ 	.byte	0x00, 0xf4, 0x21, 0x00


	//----- nvinfo : EIATTR_KPARAM_INFO
	.align		4
.L_20:
        /*0028*/ 	.byte	0x04, 0x17
        /*002a*/ 	.short	(.L_22 - .L_21)
.L_21:
        /*002c*/ 	.word	0x00000000
        /*0030*/ 	.short	0x000b
        /*0032*/ 	.short	0x0038
        /*0034*/ 	.byte	0x00, 0xf0, 0x11, 0x00


	//----- nvinfo : EIATTR_KPARAM_INFO
	.align		4
.L_22:
        /*0038*/ 	.byte	0x04, 0x17
        /*003a*/ 	.short	(.L_24 - .L_23)
.L_23:
        /*003c*/ 	.word	0x00000000
        /*0040*/ 	.short	0x000a
        /*0042*/ 	.short	0x0034
        /*0044*/ 	.byte	0x00, 0xf0, 0x11, 0x00


	//----- nvinfo : EIATTR_KPARAM_INFO
	.align		4
.L_24:
        /*0048*/ 	.byte	0x04, 0x17
        /*004a*/ 	.short	(.L_26 - .L_25)
.L_25:
        /*004c*/ 	.word	0x00000000
        /*0050*/ 	.short	0x0009
        /*0052*/ 	.short	0x0030
        /*0054*/ 	.byte	0x00, 0xf0, 0x11, 0x00


	//----- nvinfo : EIATTR_KPARAM_INFO
	.align		4
.L_26:
        /*0058*/ 	.byte	0x04, 0x17
        /*005a*/ 	.short	(.L_28 - .L_27)
.L_27:
        /*005c*/ 	.word	0x00000000
        /*0060*/ 	.short	0x0008
        /*0062*/ 	.short	0x002c
        /*0064*/ 	.byte	0x00, 0xf0, 0x11, 0x00


	//----- nvinfo : EIATTR_KPARAM_INFO
	.align		4
.L_28:
        /*0068*/ 	.byte	0x04, 0x17
        /*006a*/ 	.short	(.L_30 - .L_29)
.L_29:
        /*006c*/ 	.word	0x00000000
        /*0070*/ 	.short	0x0007
        /*0072*/ 	.short	0x0028
        /*0074*/ 	.byte	0x00, 0xf0, 0x11, 0x00


	//----- nvinfo : EIATTR_KPARAM_INFO
	.align		4
.L_30:
        /*0078*/ 	.byte	0x04, 0x17
        /*007a*/ 	.short	(.L_32 - .L_31)
.L_31:
        /*007c*/ 	.word	0x00000000
        /*0080*/ 	.short	0x0006
        /*0082*/ 	.short	0x0024
        /*0084*/ 	.byte	0x00, 0xf0, 0x11, 0x00


	//----- nvinfo : EIATTR_KPARAM_INFO
	.align		4
.L_32:
        /*0088*/ 	.byte	0x04, 0x17
        /*008a*/ 	.short	(.L_34 - .L_33)
.L_33:
        /*008c*/ 	.word	0x00000000
        /*0090*/ 	.short	0x0005
        /*0092*/ 	.short	0x0020
        /*0094*/ 	.byte	0x00, 0xf0, 0x11, 0x00


	//----- nvinfo : EIATTR_KPARAM_INFO
	.align		4
.L_34:
        /*0098*/ 	.byte	0x04, 0x17
        /*009a*/ 	.short	(.L_36 - .L_35)
.L_35:
        /*009c*/ 	.word	0x00000000
        /*00a0*/ 	.short	0x0004
        /*00a2*/ 	.short	0x001c
        /*00a4*/ 	.byte	0x00, 0xf0, 0x11, 0x00


	//----- nvinfo : EIATTR_KPARAM_INFO
	.align		4
.L_36:
        /*00a8*/ 	.byte	0x04, 0x17
        /*00aa*/ 	.short	(.L_38 - .L_37)
.L_37:
        /*00ac*/ 	.word	0x00000000
        /*00b0*/ 	.short	0x0003
        /*00b2*/ 	.short	0x0018
        /*00b4*/ 	.byte	0x00, 0xf0, 0x11, 0x00


	//----- nvinfo : EIATTR_KPARAM_INFO
	.align		4
.L_38:
        /*00b8*/ 	.byte	0x04, 0x17
        /*00ba*/ 	.short	(.L_40 - .L_39)
.L_39:
        /*00bc*/ 	.word	0x00000000
        /*00c0*/ 	.short	0x0002
        /*00c2*/ 	.short	0x0010
        /*00c4*/ 	.byte	0x00, 0xf4, 0x21, 0x00


	//----- nvinfo : EIATTR_KPARAM_INFO
	.align		4
.L_40:
        /*00c8*/ 	.byte	0x04, 0x17
        /*00ca*/ 	.short	(.L_42 - .L_41)
.L_41:
        /*00cc*/ 	.word	0x00000000
        /*00d0*/ 	.short	0x0001
        /*00d2*/ 	.short	0x0008
        /*00d4*/ 	.byte	0x00, 0xf4, 0x21, 0x00


	//----- nvinfo : EIATTR_KPARAM_INFO
	.align		4
.L_42:
        /*00d8*/ 	.byte	0x04, 0x17
        /*00da*/ 	.short	(.L_44 - .L_43)
.L_43:
        /*00dc*/ 	.word	0x00000000
        /*00e0*/ 	.short	0x0000
        /*00e2*/ 	.short	0x0000
        /*00e4*/ 	.byte	0x00, 0xf4, 0x21, 0x00


	//----- nvinfo : EIATTR_AT_ENTRY_FRAGMENTS
	.align		4
.L_44:
        /*00e8*/ 	.byte	0x04, 0x4f
        /*00ea*/ 	.short	(.L_46 - .L_45)


	//   ....[0]....
.L_45:
        /*00ec*/ 	.word	0x00000004


	//----- nvinfo : EIATTR_RESERVED_SMEM_USED
	.align		4
.L_46:
        /*00f0*/ 	.byte	0x01, 0x41
	.zero		2


	//----- nvinfo : EIATTR_SPARSE_MMA_MASK
	.align		4
        /*00f4*/ 	.byte	0x03, 0x50
        /*00f6*/ 	.short	0x0000


	//----- nvinfo : EIATTR_TCGEN05_1CTA_USED
	.align		4
        /*00f8*/ 	.byte	0x01, 0x51
	.zero		2


	//----- nvinfo : EIATTR_MAXREG_COUNT
	.align		4
        /*00fc*/ 	.byte	0x03, 0x1b
        /*00fe*/ 	.short	0x00ff


	//----- nvinfo : EIATTR_NUM_BARRIERS
	.align		4
        /*0100*/ 	.byte	0x02, 0x4c
        /*0102*/ 	.byte	0x01
	.zero		1


	//----- nvinfo : EIATTR_INT_WARP_WIDE_INSTR_OFFSETS
	.align		4
        /*0104*/ 	.byte	0x04, 0x31
        /*0106*/ 	.short	(.L_48 - .L_47)


	//   ....[0]....
.L_47:
        /*0108*/ 	.word	0x00000d30


	//   ....[1]....
        /*010c*/ 	.word	0x00000d60


	//   ....[2]....
        /*0110*/ 	.word	0x00003480


	//   ....[3]....
        /*0114*/ 	.word	0x00007010


	//   ....[4]....
        /*0118*/ 	.word	0x00007060


	//----- nvinfo : EIATTR_COOP_GROUP_MASK_REGIDS
	.align		4
.L_48:
        /*011c*/ 	.byte	0x04, 0x29
        /*011e*/ 	.short	(.L_50 - .L_49)


	//   ....[0]....
.L_49:
        /*0120*/ 	.word	0xffffffff


	//   ....[1]....
        /*0124*/ 	.word	0xffffffff


	//   ....[2]....
        /*0128*/ 	.word	0xffffffff


	//   ....[3]....
        /*012c*/ 	.word	0xffffffff


	//----- nvinfo : EIATTR_COOP_GROUP_INSTR_OFFSETS
	.align		4
.L_50:
        /*0130*/ 	.byte	0x04, 0x28
        /*0132*/ 	.short	(.L_52 - .L_51)


	//   ....[0]....
.L_51:
        /*0134*/ 	.word	0x00000060


	//   ....[1]....
        /*0138*/ 	.word	0x00000320


	//   ....[2]....
        /*013c*/ 	.word	0x00006ea0


	//   ....[3]....
        /*0140*/ 	.word	0x00007110


	//----- nvinfo : EIATTR_VRC_CTA_INIT_COUNT
	.align		4
.L_52:
        /*0144*/ 	.byte	0x02, 0x4a
        /*0146*/ 	.byte	0x80
	.zero		1


	//----- nvinfo : EIATTR_MBARRIER_INSTR_OFFSETS
	.align		4
        /*0148*/ 	.byte	0x04, 0x39
        /*014a*/ 	.short	(.L_54 - .L_53)


	//   ....[0]....
.L_53:
        /*014c*/ 	.word	0x00000e60
        /*0150*/ 	.word	0x000000ff
        /*0154*/ 	.word	0x00000000
        /*0158*/ 	.short	0x0100
        /*015a*/ 	.byte	0x0d
	.zero		1


	//   ....[1]....
        /*015c*/ 	.word	0x000034e0
        /*0160*/ 	.word	0x000000ff
        /*0164*/ 	.word	0x00003008
        /*0168*/ 	.short	0x0100
        /*016a*/ 	.byte	0x10
	.zero		1


	//   ....[2]....
        /*016c*/ 	.word	0x00003d20
        /*0170*/ 	.word	0x000000ff
        /*0174*/ 	.word	0x00000000
        /*0178*/ 	.short	0x010a
        /*017a*/ 	.byte	0x0d
	.zero		1


	//   ....[3]....
        /*017c*/ 	.word	0x00004f80
        /*0180*/ 	.word	0x000000ff
        /*0184*/ 	.word	0x00000000
        /*0188*/ 	.short	0x010a
        /*018a*/ 	.byte	0x0d
	.zero		1


	//   ....[4]....
        /*018c*/ 	.word	0x000050c0
        /*0190*/ 	.word	0x000000ff
        /*0194*/ 	.word	0x00003000
        /*0198*/ 	.short	0x0108
        /*019a*/ 	.byte	0x10
	.zero		1


	//   ....[5]....
        /*019c*/ 	.word	0x00005150
        /*01a0*/ 	.word	0x000000ff
        /*01a4*/ 	.word	0x00003008
        /*01a8*/ 	.short	0x0108
        /*01aa*/ 	.byte	0x10
	.zero		1


	//   ....[6]....
        /*01ac*/ 	.word	0x00007130
        /*01b0*/ 	.word	0x000000ff
        /*01b4*/ 	.word	0x00000000
        /*01b8*/ 	.short	0x010a
        /*01ba*/ 	.byte	0x0d
	.zero		1


	//   ....[7]....
        /*01bc*/ 	.word	0x00007160
        /*01c0*/ 	.word	0x000000ff
        /*01c4*/ 	.word	0x00000000
        /*01c8*/ 	.short	0x010a
        /*01ca*/ 	.byte	0x0d
	.zero		1


	//----- nvinfo : EIATTR_NUM_MBARRIERS
	.align		4
.L_54:
        /*01cc*/ 	.byte	0x03, 0x38
        /*01ce*/ 	.short	0x0002


	//----- nvinfo : EIATTR_EXIT_INSTR_OFFSETS
	.align		4
        /*01d0*/ 	.byte	0x04, 0x1c
        /*01d2*/ 	.short	(.L_56 - .L_55)


	//   ....[0]....
.L_55:
        /*01d4*/ 	.word	0x00007120


	//----- nvinfo : EIATTR_REQNTID
	.align		4
.L_56:
        /*01d8*/ 	.byte	0x04, 0x10
        /*01da*/ 	.short	(.L_58 - .L_57)
.L_57:
        /*01dc*/ 	.word	0x00000080
        /*01e0*/ 	.word	0x00000001
        /*01e4*/ 	.word	0x00000001


	//----- nvinfo : EIATTR_CRS_STACK_SIZE
	.align		4
.L_58:
        /*01e8*/ 	.byte	0x04, 0x1e
        /*01ea*/ 	.short	(.L_60 - .L_59)
.L_59:
        /*01ec*/ 	.word	0x00000000


	//----- nvinfo : EIATTR_CBANK_PARAM_SIZE
	.align		4
.L_60:
        /*01f0*/ 	.byte	0x03, 0x19
        /*01f2*/ 	.short	0x0050


	//----- nvinfo : EIATTR_PARAM_CBANK
	.align		4
        /*01f4*/ 	.byte	0x04, 0x0a
        /*01f6*/ 	.short	(.L_62 - .L_61)
	.align		4
.L_61:
        /*01f8*/ 	.word	index@(.nv.constant0.matmul_kernel)
        /*01fc*/ 	.short	0x0380
        /*01fe*/ 	.short	0x0050


	//----- nvinfo : EIATTR_SW_WAR
	.align		4
.L_62:
        /*0200*/ 	.byte	0x04, 0x36
        /*0202*/ 	.short	(.L_64 - .L_63)
.L_63:
        /*0204*/ 	.word	0x00000008
.L_64:


//--------------------- .nv.compat                --------------------------
	.section	.nv.compat,"",@"SHT_CUDA_COMPAT_INFO"
	.align	4
        /*0000*/ 	.byte	0x02, 0x02, 0x02, 0x00, 0x02, 0x05, 0x05, 0x00, 0x02, 0x03, 0x00, 0x00, 0x02, 0x06, 0x01, 0x00


//--------------------- .nv.callgraph             --------------------------
	.section	.nv.callgraph,"",@"SHT_CUDA_CALLGRAPH"
	.align	4
	.sectionentsize	8
	.align		4
        /*0000*/ 	.word	0x00000000
	.align		4
        /*0004*/ 	.word	0xffffffff
	.align		4
        /*0008*/ 	.word	0x00000000
	.align		4
        /*000c*/ 	.word	0xfffffffe
	.align		4
        /*0010*/ 	.word	0x00000000
	.align		4
        /*0014*/ 	.word	0xfffffffd
	.align		4
        /*0018*/ 	.word	0x00000000
	.align		4
        /*001c*/ 	.word	0xfffffffc


//--------------------- .text.matmul_kernel       --------------------------
	.section	.text.matmul_kernel,"ax",@progbits
	.align	128
        .global         matmul_kernel
        .type           matmul_kernel,@function
        .size           matmul_kernel,(.L_x_20 - matmul_kernel)
        .other          matmul_kernel,@"STO_CUDA_ENTRY STV_DEFAULT"
matmul_kernel:
.text.matmul_kernel:
[----:B------:R-:W0:Y:S01]  /*0000*/  LDC R1, c[0x0][0x37c] ;  /* 0x0000df00ff017b82 */ /* 0x000e220000000800 */
[----:B------:R-:W1:Y:S01]  /*0010*/  S2R R70, SR_TID.X ;  /* 0x0000000000467919 */ /* 0x000e620000002100 */
[----:B------:R-:W2:Y:S01]  /*0020*/  LDCU.64 UR18, c[0x0][0x358] ;  /* 0x00006b00ff1277ac */ /* 0x000ea20008000a00 */
[----:B-1----:R-:W-:-:S13]  /*0030*/  ISETP.GE.U32.AND P1, PT, R70, 0x20, PT ;  /* 0x000000204600780c */ /* 0x002fda0003f26070 */
[----:B--2---:R-:W-:Y:S05]  /*0040*/  @P1 BRA `(.L_x_0) ;  /* 0x0000000000b81947 */ /* 0x004fea0003800000 */
[----:B------:R-:W1:Y:S01]  /*0050*/  S2UR UR6, SR_CgaCtaId ;  /* 0x00000000000679c3 */ /* 0x000e620000008800 */
[----:B------:R-:W-:Y:S01]  /*0060*/  NOP ;  /* 0x0000000000007918 */ /* 0x000fe20000000000 */
[----:B------:R-:W-:Y:S02]  /*0070*/  UMOV UR4, 0x40 ;  /* 0x0000004000047882 */ /* 0x000fe40000000000 */
[----:B-1----:R-:W-:-:S09]  /*0080*/  ULEA UR4, UR6, UR4, 0x18 ;  /* 0x0000000406047291 */ /* 0x002fd2000f8ec0ff */
[----:B------:R-:W1:Y:S01]  /*0090*/  LDS.U8 R0, [UR4] ;  /* 0x00000004ff007984 */ /* 0x000e620008000000 */
[----:B------:R-:W-:Y:S02]  /*00a0*/  UMOV UR4, 0x400 ;  /* 0x0000040000047882 */ /* 0x000fe40000000000 */
[----:B------:R-:W-:Y:S01]  /*00b0*/  ULEA UR4, UR6, UR4, 0x18 ;  /* 0x0000000406047291 */ /* 0x000fe2000f8ec0ff */
[----:B-1----:R-:W-:-:S13]  /*00c0*/  ISETP.NE.AND P0, PT, R0, RZ, PT ;  /* 0x000000ff0000720c */ /* 0x002fda0003f05270 */
[----:B------:R-:W-:Y:S05]  /*00d0*/  @P0 BRA `(.L_x_1) ;  /* 0x00000000007c0947 */ /* 0x000fea0003800000 */
[----:B------:R-:W-:-:S13]  /*00e0*/  ELECT P0, URZ, PT ;  /* 0x0000000000ff782f */ /* 0x000fda0003800000 */
[----:B------:R-:W-:Y:S05]  /*00f0*/  @!P0 BRA `(.L_x_2) ;  /* 0x0000000000848947 */ /* 0x000fea0003800000 */
[----:B------:R-:W-:Y:S01]  /*0100*/  UMOV UR5, 0x2 ;  /* 0x0000000200057882 */ /* 0x000fe20000000000 */
[----:B------:R-:W-:Y:S02]  /*0110*/  IMAD.MOV.U32 R4, RZ, RZ, 0x1 ;  /* 0x00000001ff047424 */ /* 0x000fe400078e00ff */
[----:B------:R-:W-:Y:S02]  /*0120*/  IMAD.MOV.U32 R5, RZ, RZ, 0x3 ;  /* 0x00000003ff057424 */ /* 0x000fe400078e00ff */
[----:B------:R-:W-:Y:S04]  /*0130*/  DEPBAR.LE SB1, 0x36 ;  /* 0x00009d800000791a */ /* 0x000fe80000000000 */
[----:B------:R-:W1:Y:S02]  /*0140*/  UTCATOMSWS.FIND_AND_SET.ALIGN UP0, UR5, UR5 ;  /* 0x00000005000575e3 */ /* 0x000e640008000800 */
[----:B-1----:R-:W-:-:S04]  /*0150*/  PLOP3.LUT P0, PT, PT, PT, UP0, 0x80, 0x8 ;  /* 0x000000000008781c */ /* 0x002fc80003f0f008 */
[----:B------:R-:W-:-:S04]  /*0160*/  SEL R0, RZ, 0xffffffff, !P0 ;  /* 0xffffffffff007807 */ /* 0x000fc80004000000 */
[----:B------:R-:W-:Y:S01]  /*0170*/  ISETP.NE.AND P0, PT, R0, RZ, PT ;  /* 0x000000ff0000720c */ /* 0x000fe20003f05270 */
[----:B------:R-:W-:-:S12]  /*0180*/  IMAD.U32 R0, RZ, RZ, UR5 ;  /* 0x00000005ff007e24 */ /* 0x000fd8000f8e00ff */
[----:B------:R-:W-:Y:S05]  /*0190*/  @P0 BRA `(.L_x_3) ;  /* 0x0000000000240947 */ /* 0x000fea0003800000 */
.L_x_4:
[----:B------:R-:W-:Y:S05]  /*01a0*/  NANOSLEEP 0x64 ;  /* 0x000000640000795d */ /* 0x000fea0003800000 */
[----:B------:R-:W-:-:S05]  /*01b0*/  UMOV UR5, 0x2 ;  /* 0x0000000200057882 */ /* 0x000fca0000000000 */
[----:B------:R-:W-:Y:S04]  /*01c0*/  DEPBAR.LE SB1, 0x36 ;  /* 0x00009d800000791a */ /* 0x000fe80000000000 */
[----:B------:R-:W1:Y:S02]  /*01d0*/  UTCATOMSWS.FIND_AND_SET.ALIGN UP0, UR5, UR5 ;  /* 0x00000005000575e3 */ /* 0x000e640008000800 */
[----:B-1----:R-:W-:-:S04]  /*01e0*/  PLOP3.LUT P0, PT, PT, PT, UP0, 0x80, 0x8 ;  /* 0x000000000008781c */ /* 0x002fc80003f0f008 */
[----:B------:R-:W-:-:S04]  /*01f0*/  SEL R0, RZ, 0xffffffff, !P0 ;  /* 0xffffffffff007807 */ /* 0x000fc80004000000 */
[----:B------:R-:W-:Y:S01]  /*0200*/  ISETP.NE.AND P0, PT, R0, RZ, PT ;  /* 0x000000ff0000720c */ /* 0x000fe20003f05270 */
[----:B------:R-:W-:-:S12]  /*0210*/  IMAD.U32 R0, RZ, RZ, UR5 ;  /* 0x00000005ff007e24 */ /* 0x000fd8000f8e00ff */
[----:B------:R-:W-:Y:S05]  /*0220*/  @!P0 BRA `(.L_x_4) ;  /* 0xfffffffc00dc8947 */ /* 0x000fea000383ffff */
.L_x_3:
[C---:B------:R-:W-:Y:S01]  /*0230*/  VIADD R3, R0.reuse, 0x10 ;  /* 0x0000001000037836 */ /* 0x040fe20000000000 */
[----:B------:R-:W-:Y:S01]  /*0240*/  UMOV UR5, 0x50 ;  /* 0x0000005000057882 */ /* 0x000fe20000000000 */
[----:B------:R-:W-:Y:S01]  /*0250*/  SHF.L.U32 R2, R5, R0, RZ ;  /* 0x0000000005027219 */ /* 0x000fe200000006ff */
[----:B------:R-:W-:Y:S01]  /*0260*/  ULEA UR5, UR6, UR5, 0x18 ;  /* 0x0000000506057291 */ /* 0x000fe2000f8ec0ff */
[----:B------:R-:W-:Y:S01]  /*0270*/  IMAD.SHL.U32 R0, R0, 0x20, RZ ;  /* 0x0000002000007824 */ /* 0x000fe200078e00ff */
[----:B------:R-:W-:-:S04]  /*0280*/  SHF.L.U32 R3, R4, R3, RZ ;  /* 0x0000000304037219 */ /* 0x000fc800000006ff */
[----:B------:R-:W-:-:S05]  /*0290*/  LOP3.LUT R2, R3, R2, RZ, 0xfc, !PT ;  /* 0x0000000203027212 */ /* 0x000fca00078efcff */
[----:B------:R1:W-:Y:S04]  /*02a0*/  ATOMS.OR RZ, [UR5], R2 ;  /* 0x00000002ffff798c */ /* 0x0003e8000b000005 */
[----:B------:R1:W-:Y:S01]  /*02b0*/  STS [UR4], R0 ;  /* 0x00000000ff007988 */ /* 0x0003e20008000804 */
[----:B------:R-:W-:Y:S05]  /*02c0*/  BRA `(.L_x_2) ;  /* 0x0000000000107947 */ /* 0x000fea0003800000 */
.L_x_1:
[----:B------:R-:W-:Y:S01]  /*02d0*/  IMAD.MOV.U32 R0, RZ, RZ, -0x1 ;  /* 0xffffffffff007424 */ /* 0x000fe200078e00ff */
[----:B------:R-:W-:-:S04]  /*02e0*/  MOV R2, 0x310 ;  /* 0x0000031000027802 */ /* 0x000fc80000000f00 */
[----:B------:R1:W-:Y:S03]  /*02f0*/  STS [UR4], R0 ;  /* 0x00000000ff007988 */ /* 0x0003e60008000804 */
[----:B01----:R-:W-:Y:S05]  /*0300*/  CALL.REL.NOINC `($__internal_1_$__cuda_sm10x_tcgen05_guardrail_trap_phase_invalid_during_alloc) ;  /* 0x0000006c00ac7944 */ /* 0x003fea0003c00000 */
.L_x_2:
[----:B------:R-:W-:Y:S05]  /*0310*/  WARPSYNC.ALL ;  /* 0x0000000000007948 */ /* 0x000fea0003800000 */
[----:B------:R-:W-:Y:S01]  /*0320*/  NOP ;  /* 0x0000000000007918 */ /* 0x000fe20000000000 */
.L_x_0:
[----:B------:R-:W2:Y:S01]  /*0330*/  LDC.64 R56, c[0x0][0x398] ;  /* 0x0000e600ff387b82 */ /* 0x000ea20000000a00 */
[----:B------:R-:W3:Y:S01]  /*0340*/  S2R R5, SR_CTAID.X ;  /* 0x0000000000057919 */ /* 0x000ee20000002500 */
[----:B------:R-:W-:Y:S01]  /*0350*/  UMOV UR4, 0x400 ;  /* 0x0000040000047882 */ /* 0x000fe20000000000 */
[----:B------:R-:W-:Y:S01]  /*0360*/  SHF.R.U32.HI R13, RZ, 0x5, R70 ;  /* 0x00000005ff0d7819 */ /* 0x000fe20000011646 */
[----:B------:R-:W4:Y:S03]  /*0370*/  LDCU UR9, c[0x0][0x3a4] ;  /* 0x00007480ff0977ac */ /* 0x000f260008000800 */
[----:B------:R-:W-:Y:S01]  /*0380*/  SGXT.U32 R13, R13, 0x2 ;  /* 0x000000020d0d781a */ /* 0x000fe20000000000 */
[----:B------:R-:W5:Y:S01]  /*0390*/  S2UR UR5, SR_CgaCtaId ;  /* 0x00000000000579c3 */ /* 0x000f620000008800 */
[----:B------:R-:W1:Y:S01]  /*03a0*/  LDCU.128 UR20, c[0x0][0x380] ;  /* 0x00007000ff1477ac */ /* 0x000e620008000c00 */
[----:B------:R-:W-:Y:S01]  /*03b0*/  UMOV UR7, 0x1 ;  /* 0x0000000100077882 */ /* 0x000fe20000000000 */
[----:B-12---:R-:W-:Y:S01]  /*03c0*/  VIADD R0, R57, 0x3f ;  /* 0x0000003f39007836 */ /* 0x006fe20000000000 */
[----:B------:R-:W-:-:S04]  /*03d0*/  IABS R15, R56 ;  /* 0x00000038000f7213 */ /* 0x000fc80000000000 */
[----:B------:R-:W-:Y:S01]  /*03e0*/  SHF.R.S32.HI R3, RZ, 0x1f, R0 ;  /* 0x0000001fff037819 */ /* 0x000fe20000011400 */
[----:B-----5:R-:W-:-:S03]  /*03f0*/  ULEA UR16, UR5, UR4, 0x18 ;  /* 0x0000000405107291 */ /* 0x020fc6000f8ec0ff */
[----:B------:R-:W-:Y:S02]  /*0400*/  LEA.HI R3, R3, R0, RZ, 0x6 ;  /* 0x0000000003037211 */ /* 0x000fe400078f30ff */
[----:B---3--:R-:W-:Y:S02]  /*0410*/  IABS R8, R5 ;  /* 0x0000000500087213 */ /* 0x008fe40000000000 */
[----:B------:R-:W-:-:S05]  /*0420*/  SHF.R.S32.HI R3, RZ, 0x6, R3 ;  /* 0x00000006ff037819 */ /* 0x000fca0000011403 */
[----:B------:R-:W-:-:S05]  /*0430*/  IMAD.SHL.U32 R4, R3, 0x8, RZ ;  /* 0x0000000803047824 */ /* 0x000fca00078e00ff */
[-C--:B------:R-:W-:Y:S02]  /*0440*/  IABS R7, R4.reuse ;  /* 0x0000000400077213 */ /* 0x080fe40000000000 */
[----:B------:R-:W-:Y:S02]  /*0450*/  IABS R10, R4 ;  /* 0x00000004000a7213 */ /* 0x000fe40000000000 */
[----:B------:R-:W1:Y:S08]  /*0460*/  I2F.RP R0, R7 ;  /* 0x0000000700007306 */ /* 0x000e700000209400 */
[----:B-1----:R-:W1:Y:S02]  /*0470*/  MUFU.RCP R0, R0 ;  /* 0x0000000000007308 */ /* 0x002e640000001000 */
[----:B-1----:R-:W-:-:S02]  /*0480*/  VIADD R2, R0, 0xffffffe ;  /* 0x0ffffffe00027836 */ /* 0x002fc40000000000 */
[----:B------:R-:W-:-:S04]  /*0490*/  IMAD.MOV R0, RZ, RZ, -R10 ;  /* 0x000000ffff007224 */ /* 0x000fc800078e0a0a */
[----:B------:R1:W2:Y:S02]  /*04a0*/  F2I.FTZ.U32.TRUNC.NTZ R3, R2 ;  /* 0x0000000200037305 */ /* 0x0002a4000021f000 */
[----:B-1----:R-:W-:Y:S02]  /*04b0*/  IMAD.MOV.U32 R2, RZ, RZ, RZ ;  /* 0x000000ffff027224 */ /* 0x002fe400078e00ff */
[----:B--2---:R-:W-:-:S04]  /*04c0*/  IMAD.MOV R6, RZ, RZ, -R3 ;  /* 0x000000ffff067224 */ /* 0x004fc800078e0a03 */
[----:B------:R-:W-:Y:S02]  /*04d0*/  IMAD R9, R6, R7, RZ ;  /* 0x0000000706097224 */ /* 0x000fe400078e02ff */
[----:B------:R-:W-:Y:S01]  /*04e0*/  IMAD.MOV.U32 R6, RZ, RZ, R8 ;  /* 0x000000ffff067224 */ /* 0x000fe200078e0008 */
[----:B------:R-:W-:Y:S01]  /*04f0*/  IABS R8, R57 ;  /* 0x0000003900087213 */ /* 0x000fe20000000000 */
[----:B------:R-:W-:-:S06]  /*0500*/  IMAD.HI.U32 R3, R3, R9, R2 ;  /* 0x0000000903037227 */ /* 0x000fcc00078e0002 */
[----:B------:R-:W-:-:S04]  /*0510*/  IMAD.HI.U32 R3, R3, R6, RZ ;  /* 0x0000000603037227 */ /* 0x000fc800078e00ff */
[----:B------:R-:W-:Y:S01]  /*0520*/  IMAD R0, R3, R0, R6 ;  /* 0x0000000003007224 */ /* 0x000fe200078e0206 */
[----:B------:R-:W-:Y:S04]  /*0530*/  BAR.SYNC.DEFER_BLOCKING 0x0 ;  /* 0x0000000000007b1d */ /* 0x000fe80000010000 */
[----:B------:R-:W-:-:S13]  /*0540*/  ISETP.GT.U32.AND P2, PT, R7, R0, PT ;  /* 0x000000000700720c */ /* 0x000fda0003f44070 */
[----:B------:R-:W-:Y:S02]  /*0550*/  @!P2 IMAD.IADD R0, R0, 0x1, -R7 ;  /* 0x000000010000a824 */ /* 0x000fe400078e0a07 */
[----:B------:R-:W-:Y:S01]  /*0560*/  @!P2 VIADD R3, R3, 0x1 ;  /* 0x000000010303a836 */ /* 0x000fe20000000000 */
[----:B------:R-:W-:Y:S02]  /*0570*/  ISETP.NE.AND P2, PT, R4, RZ, PT ;  /* 0x000000ff0400720c */ /* 0x000fe40003f45270 */
[----:B------:R-:W-:Y:S02]  /*0580*/  ISETP.GE.U32.AND P0, PT, R0, R7, PT ;  /* 0x000000070000720c */ /* 0x000fe40003f06070 */
[----:B------:R-:W-:-:S04]  /*0590*/  LOP3.LUT R0, R5, R4, RZ, 0x3c, !PT ;  /* 0x0000000405007212 */ /* 0x000fc800078e3cff */
[----:B------:R-:W-:Y:S01]  /*05a0*/  ISETP.GE.AND P3, PT, R0, RZ, PT ;  /* 0x000000ff0000720c */ /* 0x000fe20003f66270 */
[----:B------:R-:W-:-:S06]  /*05b0*/  VIADD R0, R56, 0x7f ;  /* 0x0000007f38007836 */ /* 0x000fcc0000000000 */
[----:B------:R-:W-:-:S04]  /*05c0*/  @P0 VIADD R3, R3, 0x1 ;  /* 0x0000000103030836 */ /* 0x000fc80000000000 */
[----:B------:R-:W-:Y:S01]  /*05d0*/  IMAD.MOV.U32 R2, RZ, RZ, R3 ;  /* 0x000000ffff027224 */ /* 0x000fe200078e0003 */
[----:B------:R-:W-:-:S03]  /*05e0*/  SHF.R.S32.HI R3, RZ, 0x1f, R0 ;  /* 0x0000001fff037819 */ /* 0x000fc60000011400 */
[----:B------:R-:W-:Y:S01]  /*05f0*/  @!P3 IMAD.MOV R2, RZ, RZ, -R2 ;  /* 0x000000ffff02b224 */ /* 0x000fe200078e0a02 */
[----:B------:R-:W-:Y:S02]  /*0600*/  @!P2 LOP3.LUT R2, RZ, R4, RZ, 0x33, !PT ;  /* 0x00000004ff02a212 */ /* 0x000fe400078e33ff */
[----:B------:R-:W-:-:S03]  /*0610*/  LEA.HI R3, R3, R0, RZ, 0x7 ;  /* 0x0000000003037211 */ /* 0x000fc600078f38ff */
[----:B------:R-:W-:Y:S02]  /*0620*/  IMAD.SHL.U32 R10, R2, 0x8, RZ ;  /* 0x00000008020a7824 */ /* 0x000fe400078e00ff */
[----:B------:R-:W-:-:S03]  /*0630*/  IMAD.MOV R2, RZ, RZ, -R2 ;  /* 0x000000ffff027224 */ /* 0x000fc600078e0a02 */
[----:B------:R-:W-:Y:S01]  /*0640*/  LEA.HI.SX32 R3, R3, -R10, 0x19 ;  /* 0x8000000a03037211 */ /* 0x000fe200078fcaff */
[----:B------:R-:W-:-:S03]  /*0650*/  IMAD R12, R4, R2, R5 ;  /* 0x00000002040c7224 */ /* 0x000fc600078e0205 */
[----:B------:R-:W-:Y:S02]  /*0660*/  VIMNMX R11, PT, PT, R3, 0x8, PT ;  /* 0x00000008030b7848 */ /* 0x000fe40003fe0100 */
[----:B------:R-:W-:Y:S02]  /*0670*/  IABS R9, R12 ;  /* 0x0000000c00097213 */ /* 0x000fe40000000000 */
[-C--:B------:R-:W-:Y:S02]  /*0680*/  IABS R7, R11.reuse ;  /* 0x0000000b00077213 */ /* 0x080fe40000000000 */
[----:B------:R-:W-:Y:S02]  /*0690*/  IABS R4, R11 ;  /* 0x0000000b00047213 */ /* 0x000fe40000000000 */
[----:B------:R-:W1:Y:S08]  /*06a0*/  I2F.RP R0, R7 ;  /* 0x0000000700007306 */ /* 0x000e700000209400 */
[----:B-1----:R-:W1:Y:S02]  /*06b0*/  MUFU.RCP R0, R0 ;  /* 0x0000000000007308 */ /* 0x002e640000001000 */
[----:B-1----:R-:W-:-:S02]  /*06c0*/  VIADD R3, R0, 0xffffffe ;  /* 0x0ffffffe00037836 */ /* 0x002fc40000000000 */
[----:B------:R-:W-:-:S04]  /*06d0*/  IMAD.MOV R0, RZ, RZ, -R4 ;  /* 0x000000ffff007224 */ /* 0x000fc800078e0a04 */
[----:B------:R-:W1:Y:S02]  /*06e0*/  F2I.FTZ.U32.TRUNC.NTZ R3, R3 ;  /* 0x0000000300037305 */ /* 0x000e64000021f000 */
[----:B-1----:R-:W-:-:S04]  /*06f0*/  IMAD.MOV R6, RZ, RZ, -R3 ;  /* 0x000000ffff067224 */ /* 0x002fc800078e0a03 */
[----:B------:R-:W-:Y:S02]  /*0700*/  IMAD.MOV.U32 R2, RZ, RZ, R6 ;  /* 0x000000ffff027224 */ /* 0x000fe400078e0006 */
[----:B------:R-:W1:Y:S02]  /*0710*/  I2F.RP R6, R8 ;  /* 0x0000000800067306 */ /* 0x000e640000209400 */
[----:B------:R-:W-:Y:S02]  /*0720*/  IMAD R5, R2, R7, RZ ;  /* 0x0000000702057224 */ /* 0x000fe400078e02ff */
[----:B------:R-:W-:-:S04]  /*0730*/  IMAD.MOV.U32 R2, RZ, RZ, RZ ;  /* 0x000000ffff027224 */ /* 0x000fc800078e00ff */
[----:B------:R-:W-:Y:S02]  /*0740*/  IMAD.HI.U32 R2, R3, R5, R2 ;  /* 0x0000000503027227 */ /* 0x000fe400078e0002 */
[----:B------:R-:W2:Y:S04]  /*0750*/  I2F.RP R3, R15 ;  /* 0x0000000f00037306 */ /* 0x000ea80000209400 */
[----:B------:R-:W-:-:S04]  /*0760*/  IMAD.HI.U32 R2, R2, R9, RZ ;  /* 0x0000000902027227 */ /* 0x000fc800078e00ff */
[----:B------:R-:W-:Y:S01]  /*0770*/  IMAD R0, R2, R0, R9 ;  /* 0x0000000002007224 */ /* 0x000fe200078e0209 */
[----:B-1----:R-:W-:Y:S04]  /*0780*/  MUFU.RCP R6, R6 ;  /* 0x0000000600067308 */ /* 0x002fe80000001000 */
[----:B------:R-:W-:-:S04]  /*0790*/  ISETP.GT.U32.AND P2, PT, R7, R0, PT ;  /* 0x000000000700720c */ /* 0x000fc80003f44070 */
[----:B--2---:R-:W1:Y:S09]  /*07a0*/  MUFU.RCP R3, R3 ;  /* 0x0000000300037308 */ /* 0x004e720000001000 */
[----:B------:R-:W-:Y:S02]  /*07b0*/  @!P2 IMAD.IADD R0, R0, 0x1, -R7 ;  /* 0x000000010000a824 */ /* 0x000fe400078e0a07 */
[----:B------:R-:W-:Y:S01]  /*07c0*/  @!P2 VIADD R2, R2, 0x1 ;  /* 0x000000010202a836 */ /* 0x000fe20000000000 */
[----:B------:R-:W-:-:S02]  /*07d0*/  ISETP.NE.AND P2, PT, R11, RZ, PT ;  /* 0x000000ff0b00720c */ /* 0x000fc40003f45270 */
[----:B------:R-:W-:Y:S02]  /*07e0*/  ISETP.GE.U32.AND P0, PT, R0, R7, PT ;  /* 0x000000070000720c */ /* 0x000fe40003f06070 */
[----:B------:R-:W-:Y:S01]  /*07f0*/  LOP3.LUT R0, R12, R11, RZ, 0x3c, !PT ;  /* 0x0000000b0c007212 */ /* 0x000fe200078e3cff */
[----:B-1----:R-:W-:Y:S01]  /*0800*/  VIADD R4, R3, 0xffffffe ;  /* 0x0ffffffe03047836 */ /* 0x002fe20000000000 */
[----:B------:R-:W-:Y:S02]  /*0810*/  LOP3.LUT R3, R70, 0x7f, RZ, 0xc0, !PT ;  /* 0x0000007f46037812 */ /* 0x000fe400078ec0ff */
[----:B------:R-:W-:Y:S01]  /*0820*/  ISETP.GE.AND P3, PT, R0, RZ, PT ;  /* 0x000000ff0000720c */ /* 0x000fe20003f66270 */
[----:B------:R1:W2:Y:S06]  /*0830*/  F2I.FTZ.U32.TRUNC.NTZ R5, R4 ;  /* 0x0000000400057305 */ /* 0x0002ac000021f000 */
[----:B------:R-:W-:-:S02]  /*0840*/  @P0 VIADD R2, R2, 0x1 ;  /* 0x0000000102020836 */ /* 0x000fc40000000000 */
[----:B-1----:R-:W-:Y:S02]  /*0850*/  IMAD.MOV.U32 R4, RZ, RZ, RZ ;  /* 0x000000ffff047224 */ /* 0x002fe400078e00ff */
[----:B------:R-:W-:-:S04]  /*0860*/  IMAD.MOV.U32 R9, RZ, RZ, R2 ;  /* 0x000000ffff097224 */ /* 0x000fc800078e0002 */
[----:B------:R-:W-:Y:S01]  /*0870*/  @!P3 IMAD.MOV R9, RZ, RZ, -R9 ;  /* 0x000000ffff09b224 */ /* 0x000fe200078e0a09 */
[----:B------:R-:W-:Y:S01]  /*0880*/  @!P2 LOP3.LUT R9, RZ, R11, RZ, 0x33, !PT ;  /* 0x0000000bff09a212 */ /* 0x000fe200078e33ff */
[----:B--2---:R-:W-:Y:S01]  /*0890*/  IMAD.MOV R2, RZ, RZ, -R5 ;  /* 0x000000ffff027224 */ /* 0x004fe200078e0a05 */
[----:B------:R-:W-:-:S03]  /*08a0*/  ISETP.NE.U32.AND P3, PT, R3, RZ, PT ;  /* 0x000000ff0300720c */ /* 0x000fc60003f65070 */
[----:B------:R-:W-:-:S04]  /*08b0*/  IMAD.MOV R0, RZ, RZ, -R9 ;  /* 0x000000ffff007224 */ /* 0x000fc800078e0a09 */
[----:B------:R-:W-:-:S04]  /*08c0*/  IMAD R0, R11, R0, R12 ;  /* 0x000000000b007224 */ /* 0x000fc800078e020c */
[----:B------:R-:W-:Y:S02]  /*08d0*/  IMAD.IADD R0, R10, 0x1, R0 ;  /* 0x000000010a007824 */ /* 0x000fe400078e0200 */
[----:B------:R-:W-:Y:S02]  /*08e0*/  IMAD.MOV.U32 R10, RZ, RZ, R2 ;  /* 0x000000ffff0a7224 */ /* 0x000fe400078e0002 */
[----:B------:R-:W-:Y:S02]  /*08f0*/  IMAD R2, R0, 0x80, R3 ;  /* 0x0000008000027824 */ /* 0x000fe400078e0203 */
[----:B------:R-:W-:-:S03]  /*0900*/  IMAD R7, R10, R15, RZ ;  /* 0x0000000f0a077224 */ /* 0x000fc600078e02ff */
[----:B------:R-:W-:Y:S01]  /*0910*/  IABS R0, R2 ;  /* 0x0000000200007213 */ /* 0x000fe20000000000 */
[----:B------:R-:W-:Y:S01]  /*0920*/  IMAD.HI.U32 R4, R5, R7, R4 ;  /* 0x0000000705047227 */ /* 0x000fe200078e0004 */
[----:B------:R-:W-:Y:S01]  /*0930*/  ISETP.GE.AND P5, PT, R2, RZ, PT ;  /* 0x000000ff0200720c */ /* 0x000fe20003fa6270 */
[----:B------:R-:W1:Y:S02]  /*0940*/  LDS R7, [UR16] ;  /* 0x00000010ff077984 */ /* 0x000e640008000800 */
[----:B------:R-:W-:Y:S02]  /*0950*/  VIADD R5, R6, 0xffffffe ;  /* 0x0ffffffe06057836 */ /* 0x000fe40000000000 */
[----:B------:R-:W-:Y:S01]  /*0960*/  IMAD.MOV.U32 R6, RZ, RZ, R0 ;  /* 0x000000ffff067224 */ /* 0x000fe200078e0000 */
[----:B------:R-:W-:-:S03]  /*0970*/  SHF.R.U32.HI R0, RZ, 0x5, R70 ;  /* 0x00000005ff007819 */ /* 0x000fc60000011646 */
[----:B------:R-:W2:Y:S01]  /*0980*/  F2I.FTZ.U32.TRUNC.NTZ R5, R5 ;  /* 0x0000000500057305 */ /* 0x000ea2000021f000 */
[----:B------:R-:W-:Y:S01]  /*0990*/  IMAD.HI.U32 R4, R4, R6, RZ ;  /* 0x0000000604047227 */ /* 0x000fe200078e00ff */
[----:B------:R-:W-:-:S03]  /*09a0*/  R2UR UR8, R0 ;  /* 0x00000000000872ca */ /* 0x000fc600000e0000 */
[----:B------:R-:W-:Y:S02]  /*09b0*/  IMAD.MOV R4, RZ, RZ, -R4 ;  /* 0x000000ffff047224 */ /* 0x000fe400078e0a04 */
[----:B------:R-:W-:Y:S02]  /*09c0*/  IMAD.SHL.U32 R0, R9, 0x40, RZ ;  /* 0x0000004009007824 */ /* 0x000fe400078e00ff */
[C---:B------:R-:W-:Y:S01]  /*09d0*/  IMAD R6, R15.reuse, R4, R6 ;  /* 0x000000040f067224 */ /* 0x040fe200078e0206 */
[----:B------:R-:W3:Y:S01]  /*09e0*/  LDC R9, c[0x0][0x3a0] ;  /* 0x0000e800ff097b82 */ /* 0x000ee20000000800 */
[----:B------:R-:W-:Y:S01]  /*09f0*/  IMAD.MOV.U32 R4, RZ, RZ, RZ ;  /* 0x000000ffff047224 */ /* 0x000fe200078e00ff */
[C---:B------:R-:W-:Y:S02]  /*0a00*/  LOP3.LUT R13, R0.reuse, R13, RZ, 0xfc, !PT ;  /* 0x0000000d000d7212 */ /* 0x040fe400078efcff */
[----:B------:R-:W-:Y:S01]  /*0a10*/  ISETP.GT.U32.AND P0, PT, R15, R6, PT ;  /* 0x000000060f00720c */ /* 0x000fe20003f04070 */
[--C-:B--2---:R-:W-:Y:S01]  /*0a20*/  IMAD.MOV R11, RZ, RZ, -R5.reuse ;  /* 0x000000ffff0b7224 */ /* 0x104fe200078e0a05 */
[----:B------:R-:W-:Y:S01]  /*0a30*/  IABS R47, R13 ;  /* 0x0000000d002f7213 */ /* 0x000fe20000000000 */
[----:B------:R-:W-:Y:S01]  /*0a40*/  VIADD R12, R0, UR8 ;  /* 0x00000008000c7c36 */ /* 0x000fe20008000000 */
[----:B------:R-:W-:Y:S01]  /*0a50*/  LOP3.LUT R62, R13, 0x4, RZ, 0xfc, !PT ;  /* 0x000000040d3e7812 */ /* 0x000fe200078efcff */
[----:B------:R-:W-:Y:S01]  /*0a60*/  IMAD R11, R11, R8, RZ ;  /* 0x000000080b0b7224 */ /* 0x000fe200078e02ff */
[----:B------:R-:W-:Y:S01]  /*0a70*/  LOP3.LUT R60, R13, 0x8, RZ, 0xfc, !PT ;  /* 0x000000080d3c7812 */ /* 0x000fe200078efcff */
[----:B------:R-:W-:Y:S01]  /*0a80*/  VIADD R48, R12, 0x1c ;  /* 0x0000001c0c307836 */ /* 0x000fe20000000000 */
[----:B------:R-:W-:Y:S01]  /*0a90*/  IABS R51, R62 ;  /* 0x0000003e00337213 */ /* 0x000fe20000000000 */
[----:B------:R-:W-:Y:S01]  /*0aa0*/  IMAD.HI.U32 R11, R5, R11, R4 ;  /* 0x0000000b050b7227 */ /* 0x000fe200078e0004 */
[----:B------:R-:W-:Y:S01]  /*0ab0*/  IABS R45, R60 ;  /* 0x0000003c002d7213 */ /* 0x000fe20000000000 */
[----:B------:R-:W-:Y:S01]  /*0ac0*/  USHF.L.U32 UR4, UR8, 0x15, URZ ;  /* 0x0000001508047899 */ /* 0x000fe200080006ff */
[----:B------:R-:W-:Y:S01]  /*0ad0*/  IABS R49, R48 ;  /* 0x0000003000317213 */ /* 0x000fe20000000000 */
[----:B------:R-:W-:-:S02]  /*0ae0*/  @!P0 IMAD.IADD R6, R6, 0x1, -R15 ;  /* 0x0000000106068824 */ /* 0x000fc400078e0a0f */
[----:B------:R-:W-:Y:S01]  /*0af0*/  IMAD.HI.U32 R4, R11, R47, RZ ;  /* 0x0000002f0b047227 */ /* 0x000fe200078e00ff */
[----:B------:R-:W-:Y:S01]  /*0b00*/  ULOP3.LUT UR4, UR4, 0x600000, URZ, 0xc0, !UPT ;  /* 0x0060000004047892 */ /* 0x000fe2000f8ec0ff */
[----:B------:R-:W-:Y:S01]  /*0b10*/  BAR.SYNC.DEFER_BLOCKING 0x0 ;  /* 0x0000000000007b1d */ /* 0x000fe20000010000 */
[----:B------:R-:W-:Y:S01]  /*0b20*/  ISETP.GT.U32.AND P0, PT, R15, R6, PT ;  /* 0x000000060f00720c */ /* 0x000fe20003f04070 */
[----:B------:R-:W-:Y:S01]  /*0b30*/  IMAD.MOV R4, RZ, RZ, -R4 ;  /* 0x000000ffff047224 */ /* 0x000fe200078e0a04 */
[----:B-1----:R-:W-:Y:S01]  /*0b40*/  R2UR UR17, R7 ;  /* 0x00000000071172ca */ /* 0x002fe200000e0000 */
[----:B------:R-:W-:-:S04]  /*0b50*/  IMAD.HI.U32 R5, R11, R49, RZ ;  /* 0x000000310b057227 */ /* 0x000fc800078e00ff */
[C---:B------:R-:W-:Y:S02]  /*0b60*/  IMAD R47, R8.reuse, R4, R47 ;  /* 0x00000004082f7224 */ /* 0x040fe400078e022f */
[----:B------:R-:W-:Y:S02]  /*0b70*/  IMAD.MOV R5, RZ, RZ, -R5 ;  /* 0x000000ffff057224 */ /* 0x000fe400078e0a05 */
[----:B---3--:R-:W-:Y:S02]  /*0b80*/  VIADD R4, R9, 0xffffffff ;  /* 0xffffffff09047836 */ /* 0x008fe40000000000 */
[----:B------:R-:W-:Y:S02]  /*0b90*/  IMAD R49, R8, R5, R49 ;  /* 0x0000000508317224 */ /* 0x000fe400078e0231 */
[----:B------:R-:W-:Y:S01]  /*0ba0*/  @!P0 IMAD.IADD R6, R6, 0x1, -R15 ;  /* 0x0000000106068824 */ /* 0x000fe200078e0a0f */
[----:B------:R-:W-:Y:S01]  /*0bb0*/  ISETP.GE.U32.AND P2, PT, R4, 0x7fffffe0, PT ;  /* 0x7fffffe00400780c */ /* 0x000fe20003f46070 */
[----:B------:R-:W-:Y:S01]  /*0bc0*/  IMAD.HI.U32 R7, R11, R51, RZ ;  /* 0x000000330b077227 */ /* 0x000fe200078e00ff */
[----:B------:R-:W1:Y:S01]  /*0bd0*/  LDC.64 R4, c[0x0][0x3a8] ;  /* 0x0000ea00ff047b82 */ /* 0x000e620000000a00 */
[----:B------:R-:W-:-:S02]  /*0be0*/  ISETP.NE.AND P0, PT, R56, RZ, PT ;  /* 0x000000ff3800720c */ /* 0x000fc40003f05270 */
[----:B------:R-:W-:-:S04]  /*0bf0*/  IMAD.HI.U32 R10, R11, R45, RZ ;  /* 0x0000002d0b0a7227 */ /* 0x000fc800078e00ff */
[----:B------:R-:W-:Y:S02]  /*0c00*/  VIADD R14, R9, 0xfffffffe ;  /* 0xfffffffe090e7836 */ /* 0x000fe40000000000 */
[----:B------:R-:W-:Y:S02]  /*0c10*/  IMAD.MOV.U32 R15, RZ, RZ, R6 ;  /* 0x000000ffff0f7224 */ /* 0x000fe400078e0006 */
[----:B------:R-:W-:Y:S01]  /*0c20*/  IMAD.MOV R7, RZ, RZ, -R7 ;  /* 0x000000ffff077224 */ /* 0x000fe200078e0a07 */
[----:B------:R-:W-:Y:S01]  /*0c30*/  ISETP.GE.U32.AND P4, PT, R14, 0x7fffffdf, PT ;  /* 0x7fffffdf0e00780c */ /* 0x000fe20003f86070 */
[----:B------:R-:W-:Y:S02]  /*0c40*/  IMAD.MOV R10, RZ, RZ, -R10 ;  /* 0x000000ffff0a7224 */ /* 0x000fe400078e0a0a */
[----:B------:R-:W-:Y:S01]  /*0c50*/  @!P5 IMAD.MOV R15, RZ, RZ, -R15 ;  /* 0x000000ffff0fd224 */ /* 0x000fe200078e0a0f */
[----:B------:R-:W-:Y:S01]  /*0c60*/  @!P0 LOP3.LUT R15, RZ, R56, RZ, 0x33, !PT ;  /* 0x00000038ff0f8212 */ /* 0x000fe200078e33ff */
[----:B------:R-:W-:-:S02]  /*0c70*/  IMAD R51, R8, R7, R51 ;  /* 0x0000000708337224 */ /* 0x000fc400078e0233 */
[----:B------:R-:W-:Y:S02]  /*0c80*/  IMAD R45, R8, R10, R45 ;  /* 0x0000000a082d7224 */ /* 0x000fe400078e022d */
[----:B------:R-:W-:Y:S01]  /*0c90*/  VIADD R7, R9, 0xfffffffd ;  /* 0xfffffffd09077836 */ /* 0x000fe20000000000 */
[----:B----4-:R-:W-:Y:S06]  /*0ca0*/  @P1 BRA `(.L_x_5) ;  /* 0x0000000000181947 */ /* 0x010fec0003800000 */
[----:B------:R-:W-:Y:S01]  /*0cb0*/  ELECT P0, URZ, PT ;  /* 0x0000000000ff782f */ /* 0x000fe20003800000 */
[----:B------:R-:W-:Y:S01]  /*0cc0*/  IMAD.MOV.U32 R6, RZ, RZ, 0x1 ;  /* 0x00000001ff067424 */ /* 0x000fe200078e00ff */
[----:B------:R-:W-:Y:S01]  /*0cd0*/  UMOV UR6, 0x40 ;  /* 0x0000004000067882 */ /* 0x000fe20000000000 */
[----:B------:R-:W-:Y:S01]  /*0ce0*/  UVIRTCOUNT.DEALLOC.SMPOOL 0x80 ;  /* 0x000000800000784c */ /* 0x000fe20000000000 */
[----:B------:R-:W-:-:S09]  /*0cf0*/  ULEA UR6, UR5, UR6, 0x18 ;  /* 0x0000000605067291 */ /* 0x000fd2000f8ec0ff */
[----:B------:R2:W-:Y:S03]  /*0d00*/  @P0 STS.U8 [UR6], R6 ;  /* 0x00000006ff000988 */ /* 0x0005e60008000006 */
.L_x_5:
[----:B------:R-:W-:Y:S01]  /*0d10*/  UIADD3 UR12, UPT, UPT, UR17, UR4, URZ ;  /* 0x00000004110c7290 */ /* 0x000fe2000fffe0ff */
[----:B--2---:R-:W-:Y:S01]  /*0d20*/  VIADD R6, R9, 0xfffffffc ;  /* 0xfffffffc09067836 */ /* 0x004fe20000000000 */
[----:B------:R-:W-:Y:S01]  /*0d30*/  VOTEU.ALL UP0, P3 ;  /* 0x0000000000ff7886 */ /* 0x000fe20001800000 */
[----:B------:R-:W-:Y:S01]  /*0d40*/  UIADD3 UR10, UPT, UPT, UR16, 0x3000, URZ ;  /* 0x00003000100a7890 */ /* 0x000fe2000fffe0ff */
[----:B------:R-:W-:Y:S01]  /*0d50*/  IMAD R15, R15, UR9, RZ ;  /* 0x000000090f0f7c24 */ /* 0x000fe2000f8e02ff */
[----:B------:R-:W-:Y:S01]  /*0d60*/  VOTEU.ALL UP1, P3 ;  /* 0x0000000000ff7886 */ /* 0x000fe20001820000 */
[----:B------:R-:W-:Y:S01]  /*0d70*/  ISETP.GE.U32.AND P5, PT, R6, 0x7fffffdd, PT ;  /* 0x7fffffdd0600780c */ /* 0x000fe20003fa6070 */
[----:B------:R-:W-:Y:S01]  /*0d80*/  VIADD R10, R9, 0xfffffffb ;  /* 0xfffffffb090a7836 */ /* 0x000fe20000000000 */
[----:B------:R-:W-:-:S04]  /*0d90*/  @!UP0 UIADD3 UR4, UPT, UPT, -UR7, 0x100000, URZ ;  /* 0x0010000007048890 */ /* 0x000fc8000fffe1ff */
[----:B------:R-:W-:Y:S02]  /*0da0*/  @!UP0 USHF.L.U32 UR5, UR4, 0xb, URZ ;  /* 0x0000000b04058899 */ /* 0x000fe400080006ff */
[----:B------:R-:W-:Y:S01]  /*0db0*/  @!UP0 USHF.L.U32 UR4, UR4, 0x1, URZ ;  /* 0x0000000104048899 */ /* 0x000fe200080006ff */
[----:B------:R-:W-:Y:S01]  /*0dc0*/  STTM.x64 tmem[UR12], RZ ;  /* 0x000000ff000079ed */ /* 0x000fe2000834000c */
[----:B------:R-:W2:Y:S01]  /*0dd0*/  FENCE.VIEW.ASYNC.T ;  /* 0x00000000000073c6 */ /* 0x000ea20000000200 */
[----:B------:R-:W-:Y:S01]  /*0de0*/  UMOV UR13, UR10 ;  /* 0x0000000a000d7c82 */ /* 0x000fe20008000000 */
[----:B--2---:R-:W-:Y:S01]  /*0df0*/  BAR.SYNC.DEFER_BLOCKING 0x0 ;  /* 0x0000000000007b1d */ /* 0x004fe20000010000 */
[----:B------:R-:W-:Y:S02]  /*0e00*/  SHF.R.S32.HI R14, RZ, 0x1f, R15 ;  /* 0x0000001fff0e7819 */ /* 0x000fe4000001140f */
[----:B------:R-:W-:Y:S02]  /*0e10*/  IADD3 R6, P6, PT, R15, UR20, RZ ;  /* 0x000000140f067c10 */ /* 0x000fe4000ffde0ff */
[----:B------:R-:W-:-:S02]  /*0e20*/  ISETP.GE.U32.AND P0, PT, R7, 0x7fffffde, PT ;  /* 0x7fffffde0700780c */ /* 0x000fc40003f06070 */
[----:B------:R-:W-:Y:S02]  /*0e30*/  PRMT R18, RZ, 0x7610, R18 ;  /* 0x00007610ff127816 */ /* 0x000fe40000000012 */
[----:B------:R-:W-:Y:S01]  /*0e40*/  IADD3.X R7, PT, PT, R14, UR21, RZ, P6, !PT ;  /* 0x000000150e077c10 */ /* 0x000fe2000b7fe4ff */
[----:B------:R-:W2:Y:S02]  /*0e50*/  FENCE.VIEW.ASYNC.S ;  /* 0x00000000000073c6 */ /* 0x000ea40000000000 */
[----:B--2---:R2:W3:Y:S02]  /*0e60*/  @!UP1 SYNCS.EXCH.64 URZ, [UR13], UR4 ;  /* 0x000000040dff95b2 */ /* 0x0044e40008000100 */
[----:B---3--:R-:W-:Y:S01]  /*0e70*/  BAR.SYNC.DEFER_BLOCKING 0x0 ;  /* 0x0000000000007b1d */ /* 0x008fe20000010000 */
[----:B-1----:R-:W-:Y:S01]  /*0e80*/  SHF.R.S32.HI R67, RZ, 0x1f, R4 ;  /* 0x0000001fff437819 */ /* 0x002fe20000011404 */
[----:B------:R-:W-:Y:S01]  /*0e90*/  IMAD.SHL.U32 R69, R4, 0x2, RZ ;  /* 0x0000000204457824 */ /* 0x000fe200078e00ff */
[----:B------:R-:W-:-:S02]  /*0ea0*/  IADD3 R20, P6, PT, R6, R4, RZ ;  /* 0x0000000406147210 */ /* 0x000fc40007fde0ff */
[----:B------:R-:W-:Y:S01]  /*0eb0*/  PRMT R16, RZ, 0x7610, R16 ;  /* 0x00007610ff107816 */ /* 0x000fe20000000010 */
[C---:B------:R-:W-:Y:S01]  /*0ec0*/  IMAD R73, R4.reuse, 0x3, RZ ;  /* 0x0000000304497824 */ /* 0x040fe200078e02ff */
[----:B------:R-:W-:Y:S01]  /*0ed0*/  SHF.R.S32.HI R71, RZ, 0x1f, R69 ;  /* 0x0000001fff477819 */ /* 0x000fe20000011445 */
[----:B------:R-:W-:Y:S01]  /*0ee0*/  IMAD.X R21, R67, 0x1, R7, P6 ;  /* 0x0000000143157824 */ /* 0x000fe200030e0607 */
[-C--:B------:R-:W-:Y:S02]  /*0ef0*/  IADD3 R22, P6, PT, R69, R6.reuse, RZ ;  /* 0x0000000645167210 */ /* 0x080fe40007fde0ff */
[----:B------:R-:W-:Y:S01]  /*0f00*/  PRMT R17, RZ, 0x7610, R17 ;  /* 0x00007610ff117816 */ /* 0x000fe20000000011 */
[----:B------:R-:W-:Y:S01]  /*0f10*/  IMAD.SHL.U32 R77, R4, 0x4, RZ ;  /* 0x00000004044d7824 */ /* 0x000fe200078e00ff */
[----:B------:R-:W-:Y:S01]  /*0f20*/  SHF.R.S32.HI R75, RZ, 0x1f, R73 ;  /* 0x0000001fff4b7819 */ /* 0x000fe20000011449 */
[----:B------:R-:W-:Y:S01]  /*0f30*/  IMAD.X R23, R71, 0x1, R7, P6 ;  /* 0x0000000147177824 */ /* 0x000fe200030e0607 */
[----:B------:R-:W-:-:S02]  /*0f40*/  IADD3 R24, P6, PT, R73, R6, RZ ;  /* 0x0000000649187210 */ /* 0x000fc40007fde0ff */
[----:B------:R-:W-:Y:S01]  /*0f50*/  PRMT R19, RZ, 0x7610, R19 ;  /* 0x00007610ff137816 */ /* 0x000fe20000000013 */
[C---:B------:R-:W-:Y:S02]  /*0f60*/  VIADD R28, R9.reuse, 0xffffffe5 ;  /* 0xffffffe5091c7836 */ /* 0x040fe40000000000 */
[C---:B------:R-:W-:Y:S02]  /*0f70*/  VIADD R30, R9.reuse, 0xffffffe6 ;  /* 0xffffffe6091e7836 */ /* 0x040fe40000000000 */
[C---:B------:R-:W-:Y:S02]  /*0f80*/  VIADD R31, R9.reuse, 0xffffffe2 ;  /* 0xffffffe2091f7836 */ /* 0x040fe40000000000 */
[C---:B------:R-:W-:Y:S01]  /*0f90*/  VIADD R66, R9.reuse, 0xffffffe0 ;  /* 0xffffffe009427836 */ /* 0x040fe20000000000 */
[----:B------:R-:W3:Y:S01]  /*0fa0*/  @!P2 LDG.E.U8 R18, desc[UR18][R6.64] ;  /* 0x000000120612a981 */ /* 0x000ee2000c1e1100 */
[----:B------:R-:W-:Y:S01]  /*0fb0*/  ISETP.GE.U32.AND P2, PT, R10, 0x7fffffdc, PT ;  /* 0x7fffffdc0a00780c */ /* 0x000fe20003f46070 */
[----:B------:R-:W-:-:S02]  /*0fc0*/  VIADD R10, R9, 0xfffffffa ;  /* 0xfffffffa090a7836 */ /* 0x000fc40000000000 */
[C---:B------:R-:W-:Y:S01]  /*0fd0*/  VIADD R32, R9.reuse, 0xffffffe3 ;  /* 0xffffffe309207836 */ /* 0x040fe20000000000 */
[----:B------:R1:W4:Y:S01]  /*0fe0*/  @!P4 LDG.E.U8 R16, desc[UR18][R20.64] ;  /* 0x000000121410c981 */ /* 0x000322000c1e1100 */
[C---:B------:R-:W-:Y:S01]  /*0ff0*/  VIADD R34, R9.reuse, 0xffffffe7 ;  /* 0xffffffe709227836 */ /* 0x040fe20000000000 */
[----:B------:R-:W-:Y:S01]  /*1000*/  ISETP.GE.U32.AND P4, PT, R10, 0x7fffffdb, PT ;  /* 0x7fffffdb0a00780c */ /* 0x000fe20003f86070 */
[----:B------:R-:W-:Y:S01]  /*1010*/  VIADD R10, R9, 0xfffffff9 ;  /* 0xfffffff9090a7836 */ /* 0x000fe20000000000 */
[----:B------:R5:W3:Y:S01]  /*1020*/  @!P0 LDG.E.U8 R17, desc[UR18][R22.64] ;  /* 0x0000001216118981 */ /* 0x000ae2000c1e1100 */
[----:B------:R-:W-:Y:S01]  /*1030*/  IMAD.X R25, R75, 0x1, R7, P6 ;  /* 0x000000014b197824 */ /* 0x000fe200030e0607 */
[----:B------:R-:W-:Y:S01]  /*1040*/  SHF.R.S32.HI R79, RZ, 0x1f, R77 ;  /* 0x0000001fff4f7819 */ /* 0x000fe2000001144d */
[----:B------:R-:W-:Y:S01]  /*1050*/  IMAD R81, R4, 0x5, RZ ;  /* 0x0000000504517824 */ /* 0x000fe200078e02ff */
[----:B------:R-:W-:Y:S01]  /*1060*/  ISETP.GE.U32.AND P0, PT, R10, 0x7fffffda, PT ;  /* 0x7fffffda0a00780c */ /* 0x000fe20003f06070 */
[----:B------:R-:W-:Y:S01]  /*1070*/  VIADD R10, R9, 0xfffffff8 ;  /* 0xfffffff8090a7836 */ /* 0x000fe20000000000 */
[----:B------:R-:W-:Y:S01]  /*1080*/  IADD3 R26, P6, PT, R77, R6, RZ ;  /* 0x000000064d1a7210 */ /* 0x000fe20007fde0ff */
[----:B------:R0:W3:Y:S01]  /*1090*/  @!P5 LDG.E.U8 R19, desc[UR18][R24.64] ;  /* 0x000000121813d981 */ /* 0x0000e2000c1e1100 */
[----:B-1----:R-:W-:Y:S01]  /*10a0*/  VIADD R21, R9, 0xffffffec ;  /* 0xffffffec09157836 */ /* 0x002fe20000000000 */
[----:B------:R-:W-:Y:S01]  /*10b0*/  PRMT R20, RZ, 0x7610, R20 ;  /* 0x00007610ff147816 */ /* 0x000fe20000000014 */
[----:B------:R-:W-:Y:S01]  /*10c0*/  IMAD R85, R4, 0x6, RZ ;  /* 0x0000000604557824 */ /* 0x000fe200078e02ff */
[----:B------:R-:W-:Y:S01]  /*10d0*/  ISETP.GE.U32.AND P5, PT, R10, 0x7fffffd9, PT ;  /* 0x7fffffd90a00780c */ /* 0x000fe20003fa6070 */
[----:B------:R-:W-:Y:S01]  /*10e0*/  IMAD.X R27, R79, 0x1, R7, P6 ;  /* 0x000000014f1b7824 */ /* 0x000fe200030e0607 */
[----:B------:R-:W-:Y:S01]  /*10f0*/  ISETP.GE.U32.AND P6, PT, R21, 0x7fffffcd, PT ;  /* 0x7fffffcd1500780c */ /* 0x000fe20003fc6070 */
[----:B------:R-:W-:-:S02]  /*1100*/  VIADD R10, R9, 0xffffffed ;  /* 0xffffffed090a7836 */ /* 0x000fc40000000000 */
[----:B------:R-:W-:Y:S01]  /*1110*/  IMAD R89, R4, 0x7, RZ ;  /* 0x0000000704597824 */ /* 0x000fe200078e02ff */
[----:B------:R1:W3:Y:S01]  /*1120*/  @!P2 LDG.E.U8 R20, desc[UR18][R26.64] ;  /* 0x000000121a14a981 */ /* 0x0002e2000c1e1100 */
[C---:B------:R-:W-:Y:S01]  /*1130*/  VIADD R21, R9.reuse, 0xffffffee ;  /* 0xffffffee09157836 */ /* 0x040fe20000000000 */
[----:B------:R-:W-:Y:S01]  /*1140*/  ISETP.GE.U32.AND P2, PT, R10, 0x7fffffce, PT ;  /* 0x7fffffce0a00780c */ /* 0x000fe20003f46070 */
[C---:B------:R-:W-:Y:S01]  /*1150*/  VIADD R10, R9.reuse, 0xffffffef ;  /* 0xffffffef090a7836 */ /* 0x040fe20000000000 */
[----:B-----5:R-:W-:Y:S01]  /*1160*/  SEL R23, RZ, 0x1, P6 ;  /* 0x00000001ff177807 */ /* 0x020fe20003000000 */
[----:B0-----:R-:W-:Y:S01]  /*1170*/  VIADD R25, R9, 0xffffffea ;  /* 0xffffffea09197836 */ /* 0x001fe20000000000 */
[----:B------:R-:W-:Y:S01]  /*1180*/  ISETP.GE.U32.AND P6, PT, R21, 0x7fffffcf, PT ;  /* 0x7fffffcf1500780c */ /* 0x000fe20003fc6070 */
[C---:B------:R-:W-:Y:S01]  /*1190*/  VIADD R21, R9.reuse, 0xffffffe8 ;  /* 0xffffffe809157836 */ /* 0x040fe20000000000 */
[----:B------:R-:W-:Y:S01]  /*11a0*/  SEL R24, RZ, 0x1fffe, P2 ;  /* 0x0001fffeff187807 */ /* 0x000fe20001000000 */
[----:B------:R-:W-:Y:S01]  /*11b0*/  IMAD.SHL.U32 R93, R4, 0x8, RZ ;  /* 0x00000008045d7824 */ /* 0x000fe200078e00ff */
[----:B------:R-:W-:Y:S01]  /*11c0*/  ISETP.GE.U32.AND P2, PT, R10, 0x7fffffd0, PT ;  /* 0x7fffffd00a00780c */ /* 0x000fe20003f46070 */
[----:B------:R-:W-:Y:S01]  /*11d0*/  VIADD R10, R9, 0xffffffe9 ;  /* 0xffffffe9090a7836 */ /* 0x000fe20000000000 */
[----:B------:R-:W-:Y:S01]  /*11e0*/  SEL R22, RZ, 0x4, P6 ;  /* 0x00000004ff167807 */ /* 0x000fe20003000000 */
[----:B------:R-:W-:Y:S01]  /*11f0*/  IMAD.IADD R23, R23, 0x1, R24 ;  /* 0x0000000117177824 */ /* 0x000fe200078e0218 */
[----:B------:R-:W-:Y:S01]  /*1200*/  ISETP.GE.U32.AND P6, PT, R21, 0x7fffffc9, PT ;  /* 0x7fffffc91500780c */ /* 0x000fe20003fc6070 */
[C---:B------:R-:W-:Y:S01]  /*1210*/  IMAD.SHL.U32 R97, R4.reuse, 0x10, RZ ;  /* 0x0000001004617824 */ /* 0x040fe200078e00ff */
[----:B------:R-:W-:Y:S01]  /*1220*/  SEL R21, RZ, 0x7fff8, P2 ;  /* 0x0007fff8ff157807 */ /* 0x000fe20001000000 */
[----:B------:R-:W-:Y:S01]  /*1230*/  IMAD R99, R4, 0x9, RZ ;  /* 0x0000000904637824 */ /* 0x000fe200078e02ff */
[----:B------:R-:W-:Y:S01]  /*1240*/  ISETP.GE.U32.AND P2, PT, R10, 0x7fffffca, PT ;  /* 0x7fffffca0a00780c */ /* 0x000fe20003f46070 */
[----:B------:R-:W-:Y:S01]  /*1250*/  VIADD R10, R9, 0xffffffeb ;  /* 0xffffffeb090a7836 */ /* 0x000fe20000000000 */
[----:B-1----:R-:W-:Y:S01]  /*1260*/  SEL R26, RZ, 0x1, P6 ;  /* 0x00000001ff1a7807 */ /* 0x002fe20003000000 */
[C---:B------:R-:W-:Y:S01]  /*1270*/  IMAD R105, R4.reuse, 0x18, RZ ;  /* 0x0000001804697824 */ /* 0x040fe200078e02ff */
[----:B------:R-:W-:Y:S01]  /*1280*/  ISETP.GE.U32.AND P6, PT, R25, 0x7fffffcb, PT ;  /* 0x7fffffcb1900780c */ /* 0x000fe20003fc6070 */
[----:B------:R-:W-:Y:S01]  /*1290*/  VIADD R25, R9, 0xffffffe4 ;  /* 0xffffffe409197836 */ /* 0x000fe20000000000 */
[----:B------:R-:W-:Y:S01]  /*12a0*/  SEL R27, RZ, 0x1fffe, P2 ;  /* 0x0001fffeff1b7807 */ /* 0x000fe20001000000 */
[----:B------:R-:W-:Y:S01]  /*12b0*/  IMAD R109, R4, 0xa, RZ ;  /* 0x0000000a046d7824 */ /* 0x000fe200078e02ff */
[----:B------:R-:W-:Y:S01]  /*12c0*/  ISETP.GE.U32.AND P2, PT, R10, 0x7fffffcc, PT ;  /* 0x7fffffcc0a00780c */ /* 0x000fe20003f46070 */
[----:B------:R-:W-:Y:S01]  /*12d0*/  IMAD R113, R4, 0xb, RZ ;  /* 0x0000000b04717824 */ /* 0x000fe200078e02ff */
[----:B------:R-:W-:Y:S01]  /*12e0*/  SEL R10, RZ, 0x4, P6 ;  /* 0x00000004ff0a7807 */ /* 0x000fe20003000000 */
[----:B------:R-:W-:Y:S01]  /*12f0*/  IMAD.IADD R26, R26, 0x1, R27 ;  /* 0x000000011a1a7824 */ /* 0x000fe200078e021b */
[----:B------:R-:W-:Y:S01]  /*1300*/  ISETP.GE.U32.AND P6, PT, R25, 0x7fffffc5, PT ;  /* 0x7fffffc51900780c */ /* 0x000fe20003fc6070 */
[C---:B------:R-:W-:Y:S01]  /*1310*/  IMAD R117, R4.reuse, 0xc, RZ ;  /* 0x0000000c04757824 */ /* 0x040fe200078e02ff */
[----:B------:R-:W-:Y:S01]  /*1320*/  SEL R25, RZ, 0x7fff8, P2 ;  /* 0x0007fff8ff197807 */ /* 0x000fe20001000000 */
[----:B------:R-:W-:Y:S01]  /*1330*/  IMAD R121, R4, 0xd, RZ ;  /* 0x0000000d04797824 */ /* 0x000fe200078e02ff */
[----:B------:R-:W-:Y:S01]  /*1340*/  ISETP.GE.U32.AND P2, PT, R28, 0x7fffffc6, PT ;  /* 0x7fffffc61c00780c */ /* 0x000fe20003f46070 */
[----:B------:R-:W-:Y:S01]  /*1350*/  VIADD R28, R9, 0xffffffe1 ;  /* 0xffffffe1091c7836 */ /* 0x000fe20000000000 */
[----:B------:R-:W-:Y:S01]  /*1360*/  SEL R29, RZ, 0x1, P6 ;  /* 0x00000001ff1d7807 */ /* 0x000fe20003000000 */
[----:B------:R-:W-:Y:S01]  /*1370*/  IMAD R123, R4, 0xe, RZ ;  /* 0x0000000e047b7824 */ /* 0x000fe200078e02ff */
[----:B------:R-:W-:Y:S01]  /*1380*/  ISETP.GE.U32.AND P6, PT, R30, 0x7fffffc7, PT ;  /* 0x7fffffc71e00780c */ /* 0x000fe20003fc6070 */
[C---:B------:R-:W-:Y:S01]  /*1390*/  IMAD R129, R4.reuse, 0xf, RZ ;  /* 0x0000000f04817824 */ /* 0x040fe200078e02ff */
[----:B------:R-:W-:Y:S01]  /*13a0*/  SEL R30, RZ, 0x1fffe, P2 ;  /* 0x0001fffeff1e7807 */ /* 0x000fe20001000000 */
[----:B------:R-:W-:Y:S01]  /*13b0*/  IMAD R133, R4, 0x11, RZ ;  /* 0x0000001104857824 */ /* 0x000fe200078e02ff */
[----:B------:R-:W-:Y:S01]  /*13c0*/  ISETP.GE.U32.AND P2, PT, R28, 0x7fffffc2, PT ;  /* 0x7fffffc21c00780c */ /* 0x000fe20003f46070 */
[C---:B------:R-:W-:Y:S01]  /*13d0*/  IMAD R135, R4.reuse, 0x12, RZ ;  /* 0x0000001204877824 */ /* 0x040fe200078e02ff */
[----:B------:R-:W-:Y:S01]  /*13e0*/  SEL R28, RZ, 0x4, P6 ;  /* 0x00000004ff1c7807 */ /* 0x000fe20003000000 */
[----:B------:R-:W-:Y:S01]  /*13f0*/  IMAD.IADD R29, R29, 0x1, R30 ;  /* 0x000000011d1d7824 */ /* 0x000fe200078e021e */
[----:B------:R-:W-:Y:S01]  /*1400*/  ISETP.GE.U32.AND P6, PT, R31, 0x7fffffc3, PT ;  /* 0x7fffffc31f00780c */ /* 0x000fe20003fc6070 */
[C---:B------:R-:W-:Y:S01]  /*1410*/  IMAD R141, R4.reuse, 0x13, RZ ;  /* 0x00000013048d7824 */ /* 0x040fe200078e02ff */
        /* <DEDUP_REMOVED lines=9> */
[C---:B------:R-:W-:Y:S01]  /*14b0*/  IMAD R159, R4.reuse, 0x1a, RZ ;  /* 0x0000001a049f7824 */ /* 0x040fe200078e02ff */
[----:B------:R-:W-:Y:S01]  /*14c0*/  SEL R24, RZ, 0x7fff8, P6 ;  /* 0x0007fff8ff187807 */ /* 0x000fe20003000000 */
[----:B------:R-:W-:Y:S01]  /*14d0*/  IMAD R165, R4, 0x1b, RZ ;  /* 0x0000001b04a57824 */ /* 0x000fe200078e02ff */
[----:B------:R-:W-:Y:S01]  /*14e0*/  LOP3.LUT R23, R23, 0x3, RZ, 0xc0, !PT ;  /* 0x0000000317177812 */ /* 0x000fe200078ec0ff */
[----:B------:R-:W-:Y:S01]  /*14f0*/  IMAD.IADD R32, R32, 0x1, R33 ;  /* 0x0000000120207824 */ /* 0x000fe200078e0221 */
[----:B------:R-:W-:Y:S01]  /*1500*/  ISETP.GE.U32.AND P6, PT, R34, 0x7fffffc8, PT ;  /* 0x7fffffc82200780c */ /* 0x000fe20003fc6070 */
[----:B------:R-:W-:Y:S01]  /*1510*/  IMAD R169, R4, 0x1c, RZ ;  /* 0x0000001c04a97824 */ /* 0x000fe200078e02ff */
[----:B------:R-:W-:Y:S01]  /*1520*/  LOP3.LUT R26, R26, 0x3, RZ, 0xc0, !PT ;  /* 0x000000031a1a7812 */ /* 0x000fe200078ec0ff */
[----:B--2---:R-:W0:Y:S01]  /*1530*/  LDCU UR4, c[0x0][0x3b0] ;  /* 0x00007600ff0477ac */ /* 0x004e220008000800 */
[----:B------:R-:W-:-:S02]  /*1540*/  LOP3.LUT R32, R32, 0x3, RZ, 0xc0, !PT ;  /* 0x0000000320207812 */ /* 0x000fc400078ec0ff */
[----:B------:R-:W-:Y:S02]  /*1550*/  IADD3 R22, PT, PT, R23, R21, R22 ;  /* 0x0000001517167210 */ /* 0x000fe40007ffe016 */
[----:B------:R-:W-:Y:S02]  /*1560*/  IADD3 R10, PT, PT, R26, R25, R10 ;  /* 0x000000191a0a7210 */ /* 0x000fe40007ffe00a */
[----:B------:R-:W-:Y:S02]  /*1570*/  IADD3 R31, PT, PT, R32, R24, R31 ;  /* 0x00000018201f7210 */ /* 0x000fe40007ffe01f */
[----:B------:R-:W-:Y:S01]  /*1580*/  SEL R21, RZ, 0x7fff8, P6 ;  /* 0x0007fff8ff157807 */ /* 0x000fe20003000000 */
[----:B------:R-:W-:Y:S01]  /*1590*/  IMAD.SHL.U32 R10, R10, 0x100, RZ ;  /* 0x000001000a0a7824 */ /* 0x000fe200078e00ff */
[----:B------:R-:W-:Y:S02]  /*15a0*/  LOP3.LUT R29, R29, 0x3, RZ, 0xc0, !PT ;  /* 0x000000031d1d7812 */ /* 0x000fe400078ec0ff */
[----:B------:R-:W-:-:S02]  /*15b0*/  LOP3.LUT R31, R31, 0xf, RZ, 0xc0, !PT ;  /* 0x0000000f1f1f7812 */ /* 0x000fc400078ec0ff */
[----:B------:R-:W-:Y:S02]  /*15c0*/  IADD3 R28, PT, PT, R29, R21, R28 ;  /* 0x000000151d1c7210 */ /* 0x000fe40007ffe01c */
[----:B------:R-:W-:Y:S02]  /*15d0*/  SHF.R.S32.HI R83, RZ, 0x1f, R81 ;  /* 0x0000001fff537819 */ /* 0x000fe40000011451 */
[-C--:B------:R-:W-:Y:S01]  /*15e0*/  IADD3 R24, P6, PT, R81, R6.reuse, RZ ;  /* 0x0000000651187210 */ /* 0x080fe20007fde0ff */
[----:B------:R-:W-:Y:S01]  /*15f0*/  IMAD R28, R28, 0x10, R31 ;  /* 0x000000101c1c7824 */ /* 0x000fe200078e021f */
[----:B------:R-:W-:Y:S02]  /*1600*/  LOP3.LUT R23, R10, 0xf00, RZ, 0xe2, !PT ;  /* 0x00000f000a177812 */ /* 0x000fe400078ee2ff */
[----:B------:R-:W-:Y:S01]  /*1610*/  PRMT R21, RZ, 0x7610, R21 ;  /* 0x00007610ff157816 */ /* 0x000fe20000000015 */
[----:B------:R-:W-:Y:S01]  /*1620*/  IMAD.X R25, R83, 0x1, R7, P6 ;  /* 0x0000000153197824 */ /* 0x000fe200030e0607 */
[----:B------:R-:W-:Y:S01]  /*1630*/  SHF.R.S32.HI R87, RZ, 0x1f, R85 ;  /* 0x0000001fff577819 */ /* 0x000fe20000011455 */
[----:B------:R-:W-:Y:S01]  /*1640*/  VIADD R10, R9, 0xfffffff7 ;  /* 0xfffffff7090a7836 */ /* 0x000fe20000000000 */
[----:B------:R-:W-:Y:S01]  /*1650*/  IADD3 R26, P6, PT, R85, R6, RZ ;  /* 0x00000006551a7210 */ /* 0x000fe20007fde0ff */
[----:B------:R-:W-:Y:S01]  /*1660*/  IMAD R23, R22, 0x1000, R23 ;  /* 0x0000100016177824 */ /* 0x000fe200078e0217 */
[----:B------:R-:W-:Y:S01]  /*1670*/  LOP3.LUT R28, R28, 0xff, RZ, 0xc0, !PT ;  /* 0x000000ff1c1c7812 */ /* 0x000fe200078ec0ff */
[----:B------:R1:W2:Y:S01]  /*1680*/  @!P4 LDG.E.U8 R21, desc[UR18][R24.64] ;  /* 0x000000121815c981 */ /* 0x0002a2000c1e1100 */
[----:B------:R-:W-:Y:S01]  /*1690*/  ISETP.GE.U32.AND P4, PT, R10, 0x7fffffd8, PT ;  /* 0x7fffffd80a00780c */ /* 0x000fe20003f86070 */
[----:B------:R-:W-:Y:S01]  /*16a0*/  IMAD.X R27, R87, 0x1, R7, P6 ;  /* 0x00000001571b7824 */ /* 0x000fe200030e0607 */
[----:B------:R-:W-:Y:S01]  /*16b0*/  PRMT R22, RZ, 0x7610, R22 ;  /* 0x00007610ff167816 */ /* 0x000fe20000000016 */
[----:B------:R-:W-:Y:S01]  /*16c0*/  IMAD.IADD R10, R23, 0x1, R28 ;  /* 0x00000001170a7824 */ /* 0x000fe200078e021c */
[----:B------:R-:W-:-:S02]  /*16d0*/  SHF.R.S32.HI R91, RZ, 0x1f, R89 ;  /* 0x0000001fff5b7819 */ /* 0x000fc40000011459 */
[----:B------:R-:W-:Y:S01]  /*16e0*/  IADD3 R28, P6, PT, R89, R6, RZ ;  /* 0x00000006591c7210 */ /* 0x000fe20007fde0ff */
[----:B-1----:R-:W-:Y:S01]  /*16f0*/  VIADD R24, R9, 0xfffffff6 ;  /* 0xfffffff609187836 */ /* 0x002fe20000000000 */
[----:B------:R-:W-:-:S03]  /*1700*/  LOP3.LUT R10, R10, 0xffff, RZ, 0xc0, !PT ;  /* 0x0000ffff0a0a7812 */ /* 0x000fc600078ec0ff */
[----:B------:R-:W-:Y:S01]  /*1710*/  IMAD.X R29, R91, 0x1, R7, P6 ;  /* 0x000000015b1d7824 */ /* 0x000fe200030e0607 */
[----:B------:R-:W-:Y:S01]  /*1720*/  PRMT R23, RZ, 0x7610, R23 ;  /* 0x00007610ff177816 */ /* 0x000fe20000000017 */
[----:B------:R1:W5:Y:S01]  /*1730*/  @!P0 LDG.E.U8 R22, desc[UR18][R26.64] ;  /* 0x000000121a168981 */ /* 0x000362000c1e1100 */
[----:B------:R-:W-:Y:S02]  /*1740*/  SHF.R.S32.HI R95, RZ, 0x1f, R93 ;  /* 0x0000001fff5f7819 */ /* 0x000fe4000001145d */
[----:B------:R-:W-:Y:S02]  /*1750*/  IADD3 R30, P6, PT, R93, R6, RZ ;  /* 0x000000065d1e7210 */ /* 0x000fe40007fde0ff */
[----:B------:R-:W-:Y:S01]  /*1760*/  ISETP.GE.U32.AND P0, PT, R24, 0x7fffffd7, PT ;  /* 0x7fffffd71800780c */ /* 0x000fe20003f06070 */
[----:B------:R0:W2:Y:S01]  /*1770*/  @!P5 LDG.E.U8 R23, desc[UR18][R28.64] ;  /* 0x000000121c17d981 */ /* 0x0000a2000c1e1100 */
[----:B------:R-:W-:Y:S01]  /*1780*/  SHF.R.U32.HI R24, RZ, 0xf, R10 ;  /* 0x0000000fff187819 */ /* 0x000fe2000001160a */
[----:B------:R-:W-:Y:S01]  /*1790*/  IMAD.X R31, R95, 0x1, R7, P6 ;  /* 0x000000015f1f7824 */ /* 0x000fe200030e0607 */
[----:B------:R-:W-:-:S02]  /*17a0*/  SHF.R.S32.HI R101, RZ, 0x1f, R97 ;  /* 0x0000001fff657819 */ /* 0x000fc40000011461 */
[----:B------:R-:W-:Y:S02]  /*17b0*/  LOP3.LUT P5, RZ, R24, 0x1, RZ, 0xc0, !PT ;  /* 0x0000000118ff7812 */ /* 0x000fe400078ac0ff */
[-C--:B------:R-:W-:Y:S02]  /*17c0*/  IADD3 R34, P6, PT, R97, R6.reuse, RZ ;  /* 0x0000000661227210 */ /* 0x080fe40007fde0ff */
[----:B------:R-:W-:Y:S01]  /*17d0*/  PRMT R24, RZ, 0x7610, R24 ;  /* 0x00007610ff187816 */ /* 0x000fe20000000018 */
[----:B------:R-:W-:Y:S01]  /*17e0*/  VIADD R25, R9, 0xfffffff5 ;  /* 0xfffffff509197836 */ /* 0x000fe20000000000 */
[----:B------:R-:W-:Y:S01]  /*17f0*/  SHF.R.S32.HI R103, RZ, 0x1f, R99 ;  /* 0x0000001fff677819 */ /* 0x000fe20000011463 */
[--C-:B------:R-:W-:Y:S01]  /*1800*/  IMAD.X R35, R101, 0x1, R7.reuse, P6 ;  /* 0x0000000165237824 */ /* 0x100fe200030e0607 */
[----:B------:R-:W-:Y:S02]  /*1810*/  IADD3 R32, P6, PT, R99, R6, RZ ;  /* 0x0000000663207210 */ /* 0x000fe40007fde0ff */
[----:B-1----:R-:W-:Y:S01]  /*1820*/  PRMT R26, RZ, 0x7610, R26 ;  /* 0x00007610ff1a7816 */ /* 0x002fe2000000001a */
[----:B------:R1:W2:Y:S01]  /*1830*/  @!P4 LDG.E.U8 R24, desc[UR18][R30.64] ;  /* 0x000000121e18c981 */ /* 0x0002a2000c1e1100 */
[----:B------:R-:W-:Y:S01]  /*1840*/  ISETP.GE.U32.AND P4, PT, R25, 0x7fffffd6, PT ;  /* 0x7fffffd61900780c */ /* 0x000fe20003f86070 */
[----:B------:R-:W-:Y:S01]  /*1850*/  IMAD.X R33, R103, 0x1, R7, P6 ;  /* 0x0000000167217824 */ /* 0x000fe200030e0607 */
[----:B------:R-:W-:-:S02]  /*1860*/  PRMT R25, RZ, 0x7610, R25 ;  /* 0x00007610ff197816 */ /* 0x000fc40000000019 */
[----:B------:R-:W-:Y:S01]  /*1870*/  SHF.R.U32.HI R27, RZ, 0x7, R10 ;  /* 0x00000007ff1b7819 */ /* 0x000fe2000001160a */
[----:B------:R-:W2:Y:S03]  /*1880*/  @P5 LDG.E.U8 R26, desc[UR18][R34.64] ;  /* 0x00000012221a5981 */ /* 0x000ea6000c1e1100 */
[----:B------:R-:W-:Y:S01]  /*1890*/  LOP3.LUT P5, RZ, R27, 0x1, RZ, 0xc0, !PT ;  /* 0x000000011bff7812 */ /* 0x000fe200078ac0ff */
[----:B------:R1:W2:Y:S01]  /*18a0*/  @!P0 LDG.E.U8 R25, desc[UR18][R32.64] ;  /* 0x0000001220198981 */ /* 0x0002a2000c1e1100 */
[----:B------:R-:W-:Y:S02]  /*18b0*/  SHF.R.S32.HI R107, RZ, 0x1f, R105 ;  /* 0x0000001fff6b7819 */ /* 0x000fe40000011469 */
[----:B------:R-:W-:Y:S01]  /*18c0*/  IADD3 R36, P0, PT, R105, R6, RZ ;  /* 0x0000000669247210 */ /* 0x000fe20007f1e0ff */
[----:B------:R-:W-:Y:S01]  /*18d0*/  VIADD R27, R9, 0xfffffff4 ;  /* 0xfffffff4091b7836 */ /* 0x000fe20000000000 */
[----:B0-----:R-:W-:-:S03]  /*18e0*/  PRMT R28, RZ, 0x7610, R28 ;  /* 0x00007610ff1c7816 */ /* 0x001fc6000000001c */
[----:B------:R-:W-:Y:S01]  /*18f0*/  IMAD.X R37, R107, 0x1, R7, P0 ;  /* 0x000000016b257824 */ /* 0x000fe200000e0607 */
[----:B------:R-:W-:Y:S01]  /*1900*/  ISETP.GE.U32.AND P6, PT, R27, 0x7fffffd5, PT ;  /* 0x7fffffd51b00780c */ /* 0x000fe20003fc6070 */
[----:B------:R-:W-:Y:S01]  /*1910*/  VIADD R29, R9, 0xfffffff3 ;  /* 0xfffffff3091d7836 */ /* 0x000fe20000000000 */
[----:B------:R-:W-:Y:S02]  /*1920*/  SHF.R.S32.HI R111, RZ, 0x1f, R109 ;  /* 0x0000001fff6f7819 */ /* 0x000fe4000001146d */
[-C--:B-1----:R-:W-:Y:S01]  /*1930*/  IADD3 R30, P0, PT, R109, R6.reuse, RZ ;  /* 0x000000066d1e7210 */ /* 0x082fe20007f1e0ff */
[----:B------:R0:W2:Y:S01]  /*1940*/  @P5 LDG.E.U8 R28, desc[UR18][R36.64] ;  /* 0x00000012241c5981 */ /* 0x0000a2000c1e1100 */
[----:B------:R-:W-:Y:S02]  /*1950*/  SHF.R.S32.HI R115, RZ, 0x1f, R113 ;  /* 0x0000001fff737819 */ /* 0x000fe40000011471 */
[----:B------:R-:W-:Y:S01]  /*1960*/  IADD3 R32, P5, PT, R113, R6, RZ ;  /* 0x0000000671207210 */ /* 0x000fe20007fbe0ff */
[----:B------:R-:W-:Y:S01]  /*1970*/  IMAD.X R31, R111, 0x1, R7, P0 ;  /* 0x000000016f1f7824 */ /* 0x000fe200000e0607 */
[----:B------:R-:W-:Y:S01]  /*1980*/  ISETP.GE.U32.AND P0, PT, R29, 0x7fffffd4, PT ;  /* 0x7fffffd41d00780c */ /* 0x000fe20003f06070 */
[----:B------:R-:W-:Y:S01]  /*1990*/  VIADD R34, R9, 0xfffffff2 ;  /* 0xfffffff209227836 */ /* 0x000fe20000000000 */
[----:B------:R-:W-:Y:S01]  /*19a0*/  PRMT R29, RZ, 0x7610, R29 ;  /* 0x00007610ff1d7816 */ /* 0x000fe2000000001d */
[----:B------:R-:W-:Y:S01]  /*19b0*/  IMAD.X R33, R115, 0x1, R7, P5 ;  /* 0x0000000173217824 */ /* 0x000fe200028e0607 */
[----:B------:R-:W-:Y:S01]  /*19c0*/  PRMT R27, RZ, 0x7610, R27 ;  /* 0x00007610ff1b7816 */ /* 0x000fe2000000001b */
[----:B------:R-:W-:Y:S01]  /*19d0*/  VIADD R35, R9, 0xfffffff1 ;  /* 0xfffffff109237836 */ /* 0x000fe20000000000 */
[----:B------:R-:W-:-:S02]  /*19e0*/  ISETP.GE.U32.AND P5, PT, R34, 0x7fffffd3, PT ;  /* 0x7fffffd32200780c */ /* 0x000fc40003fa6070 */
[----:B------:R-:W2:Y:S01]  /*19f0*/  @!P6 LDG.E.U8 R29, desc[UR18][R32.64] ;  /* 0x00000012201de981 */ /* 0x000ea2000c1e1100 */
[----:B------:R-:W-:Y:S02]  /*1a00*/  SHF.R.S32.HI R119, RZ, 0x1f, R117 ;  /* 0x0000001fff777819 */ /* 0x000fe40000011475 */
[-C--:B------:R-:W-:Y:S01]  /*1a10*/  IADD3 R34, P6, PT, R117, R6.reuse, RZ ;  /* 0x0000000675227210 */ /* 0x080fe20007fde0ff */
[----:B------:R1:W2:Y:S01]  /*1a20*/  @!P4 LDG.E.U8 R27, desc[UR18][R30.64] ;  /* 0x000000121e1bc981 */ /* 0x0002a2000c1e1100 */
[----:B------:R-:W-:Y:S02]  /*1a30*/  ISETP.GE.U32.AND P4, PT, R35, 0x7fffffd2, PT ;  /* 0x7fffffd22300780c */ /* 0x000fe40003f86070 */
[----:B------:R-:W-:Y:S01]  /*1a40*/  SHF.R.S32.HI R125, RZ, 0x1f, R121 ;  /* 0x0000001fff7d7819 */ /* 0x000fe20000011479 */
[----:B------:R-:W-:Y:S01]  /*1a50*/  IMAD.X R35, R119, 0x1, R7, P6 ;  /* 0x0000000177237824 */ /* 0x000fe200030e0607 */
[----:B0-----:R-:W-:Y:S02]  /*1a60*/  IADD3 R36, P6, PT, R121, R6, RZ ;  /* 0x0000000679247210 */ /* 0x001fe40007fde0ff */
[----:B------:R-:W-:-:S02]  /*1a70*/  SHF.R.S32.HI R127, RZ, 0x1f, R123 ;  /* 0x0000001fff7f7819 */ /* 0x000fc4000001147b */
[----:B-1----:R-:W-:Y:S01]  /*1a80*/  PRMT R31, RZ, 0x7610, R31 ;  /* 0x00007610ff1f7816 */ /* 0x002fe2000000001f */
[----:B------:R-:W-:Y:S02]  /*1a90*/  VIADD R30, R9, 0xfffffff0 ;  /* 0xfffffff0091e7836 */ /* 0x000fe40000000000 */
[--C-:B------:R-:W-:Y:S01]  /*1aa0*/  IMAD.X R37, R125, 0x1, R7.reuse, P6 ;  /* 0x000000017d257824 */ /* 0x100fe200030e0607 */
[----:B------:R-:W-:Y:S02]  /*1ab0*/  IADD3 R38, P6, PT, R123, R6, RZ ;  /* 0x000000067b267210 */ /* 0x000fe40007fde0ff */
[----:B------:R-:W-:Y:S01]  /*1ac0*/  PRMT R32, RZ, 0x7610, R32 ;  /* 0x00007610ff207816 */ /* 0x000fe20000000020 */
[----:B------:R-:W2:Y:S01]  /*1ad0*/  @!P0 LDG.E.U8 R31, desc[UR18][R34.64] ;  /* 0x00000012221f8981 */ /* 0x000ea2000c1e1100 */
[----:B------:R-:W-:Y:S01]  /*1ae0*/  ISETP.GE.U32.AND P0, PT, R30, 0x7fffffd1, PT ;  /* 0x7fffffd11e00780c */ /* 0x000fe20003f06070 */
[----:B------:R-:W-:Y:S01]  /*1af0*/  IMAD.X R39, R127, 0x1, R7, P6 ;  /* 0x000000017f277824 */ /* 0x000fe200030e0607 */
[----:B------:R-:W-:-:S02]  /*1b00*/  PRMT R30, RZ, 0x7610, R30 ;  /* 0x00007610ff1e7816 */ /* 0x000fc4000000001e */
[--C-:B------:R-:W-:Y:S01]  /*1b10*/  SHF.R.U32.HI R33, RZ, 0xe, R10.reuse ;  /* 0x0000000eff217819 */ /* 0x100fe2000001160a */
[----:B------:R-:W2:Y:S01]  /*1b20*/  @!P5 LDG.E.U8 R32, desc[UR18][R36.64] ;  /* 0x000000122420d981 */ /* 0x000ea2000c1e1100 */
[----:B------:R-:W-:Y:S02]  /*1b30*/  SHF.R.S32.HI R131, RZ, 0x1f, R129 ;  /* 0x0000001fff837819 */ /* 0x000fe40000011481 */
[----:B------:R-:W-:Y:S01]  /*1b40*/  IADD3 R40, P6, PT, R129, R6, RZ ;  /* 0x0000000681287210 */ /* 0x000fe20007fde0ff */
[----:B------:R0:W2:Y:S01]  /*1b50*/  @!P4 LDG.E.U8 R30, desc[UR18][R38.64] ;  /* 0x00000012261ec981 */ /* 0x0000a2000c1e1100 */
[----:B------:R-:W-:Y:S02]  /*1b60*/  LOP3.LUT P5, RZ, R33, 0x1, RZ, 0xc0, !PT ;  /* 0x0000000121ff7812 */ /* 0x000fe400078ac0ff */
[----:B------:R-:W-:Y:S01]  /*1b70*/  SHF.R.U32.HI R33, RZ, 0xd, R10 ;  /* 0x0000000dff217819 */ /* 0x000fe2000001160a */
[----:B------:R-:W-:Y:S01]  /*1b80*/  IMAD.X R41, R131, 0x1, R7, P6 ;  /* 0x0000000183297824 */ /* 0x000fe200030e0607 */
[----:B------:R-:W-:-:S02]  /*1b90*/  SHF.R.S32.HI R137, RZ, 0x1f, R133 ;  /* 0x0000001fff897819 */ /* 0x000fc40000011485 */
[----:B------:R-:W-:Y:S02]  /*1ba0*/  LOP3.LUT P4, RZ, R33, 0x1, RZ, 0xc0, !PT ;  /* 0x0000000121ff7812 */ /* 0x000fe4000788c0ff */
[-C--:B0-----:R-:W-:Y:S02]  /*1bb0*/  IADD3 R38, P6, PT, R133, R6.reuse, RZ ;  /* 0x0000000685267210 */ /* 0x081fe40007fde0ff */
[----:B------:R-:W-:Y:S02]  /*1bc0*/  PRMT R33, RZ, 0x7610, R33 ;  /* 0x00007610ff217816 */ /* 0x000fe40000000021 */
[----:B------:R-:W-:Y:S01]  /*1bd0*/  SHF.R.U32.HI R34, RZ, 0xc, R10 ;  /* 0x0000000cff227819 */ /* 0x000fe2000001160a */
[----:B------:R-:W-:Y:S01]  /*1be0*/  IMAD.X R39, R137, 0x1, R7, P6 ;  /* 0x0000000189277824 */ /* 0x000fe200030e0607 */
[----:B------:R-:W-:Y:S02]  /*1bf0*/  SHF.R.S32.HI R139, RZ, 0x1f, R135 ;  /* 0x0000001fff8b7819 */ /* 0x000fe40000011487 */
[----:B------:R-:W-:Y:S01]  /*1c00*/  IADD3 R42, P6, PT, R135, R6, RZ ;  /* 0x00000006872a7210 */ /* 0x000fe20007fde0ff */
[----:B------:R0:W2:Y:S01]  /*1c10*/  @!P0 LDG.E.U8 R33, desc[UR18][R40.64] ;  /* 0x0000001228218981 */ /* 0x0000a2000c1e1100 */
[----:B------:R-:W-:-:S02]  /*1c20*/  LOP3.LUT P0, RZ, R34, 0x1, RZ, 0xc0, !PT ;  /* 0x0000000122ff7812 */ /* 0x000fc4000780c0ff */
[----:B------:R-:W-:Y:S01]  /*1c30*/  PRMT R35, RZ, 0x7610, R35 ;  /* 0x00007610ff237816 */ /* 0x000fe20000000023 */
[----:B------:R-:W-:Y:S01]  /*1c40*/  IMAD.X R43, R139, 0x1, R7, P6 ;  /* 0x000000018b2b7824 */ /* 0x000fe200030e0607 */
[----:B------:R-:W-:Y:S02]  /*1c50*/  PRMT R34, RZ, 0x7610, R34 ;  /* 0x00007610ff227816 */ /* 0x000fe40000000022 */
[----:B------:R-:W-:Y:S02]  /*1c60*/  SHF.R.S32.HI R143, RZ, 0x1f, R141 ;  /* 0x0000001fff8f7819 */ /* 0x000fe4000001148d */
[--C-:B------:R-:W-:Y:S01]  /*1c70*/  SHF.R.U32.HI R36, RZ, 0xb, R10.reuse ;  /* 0x0000000bff247819 */ /* 0x100fe2000001160a */
[----:B------:R-:W2:Y:S01]  /*1c80*/  @P5 LDG.E.U8 R35, desc[UR18][R38.64] ;  /* 0x0000001226235981 */ /* 0x000ea2000c1e1100 */
[----:B0-----:R-:W-:Y:S02]  /*1c90*/  IADD3 R40, P6, PT, R141, R6, RZ ;  /* 0x000000068d287210 */ /* 0x001fe40007fde0ff */
[----:B------:R-:W-:Y:S01]  /*1ca0*/  LOP3.LUT P5, RZ, R36, 0x1, RZ, 0xc0, !PT ;  /* 0x0000000124ff7812 */ /* 0x000fe200078ac0ff */
[----:B------:R0:W2:Y:S01]  /*1cb0*/  @P4 LDG.E.U8 R34, desc[UR18][R42.64] ;  /* 0x000000122a224981 */ /* 0x0000a2000c1e1100 */
[----:B------:R-:W-:Y:S01]  /*1cc0*/  SHF.R.U32.HI R36, RZ, 0xa, R10 ;  /* 0x0000000aff247819 */ /* 0x000fe2000001160a */
[----:B------:R-:W-:Y:S01]  /*1cd0*/  IMAD.X R41, R143, 0x1, R7, P6 ;  /* 0x000000018f297824 */ /* 0x000fe200030e0607 */
[----:B------:R-:W-:-:S02]  /*1ce0*/  SHF.R.S32.HI R149, RZ, 0x1f, R145 ;  /* 0x0000001fff957819 */ /* 0x000fc40000011491 */
[----:B------:R-:W-:Y:S02]  /*1cf0*/  PRMT R37, RZ, 0x7610, R37 ;  /* 0x00007610ff257816 */ /* 0x000fe40000000025 */
[----:B0-----:R-:W-:-:S04]  /*1d00*/  IADD3 R42, P6, PT, R145, R6, RZ ;  /* 0x00000006912a7210 */ /* 0x001fc80007fde0ff */
[----:B------:R-:W2:Y:S01]  /*1d10*/  @P0 LDG.E.U8 R37, desc[UR18][R40.64] ;  /* 0x0000001228250981 */ /* 0x000ea2000c1e1100 */
[----:B------:R-:W-:Y:S02]  /*1d20*/  LOP3.LUT P4, RZ, R36, 0x1, RZ, 0xc0, !PT ;  /* 0x0000000124ff7812 */ /* 0x000fe4000788c0ff */
[----:B------:R-:W-:Y:S01]  /*1d30*/  SHF.R.U32.HI R36, RZ, 0x9, R10 ;  /* 0x00000009ff247819 */ /* 0x000fe2000001160a */
[----:B------:R-:W-:Y:S01]  /*1d40*/  IMAD.X R43, R149, 0x1, R7, P6 ;  /* 0x00000001952b7824 */ /* 0x000fe200030e0607 */
[----:B------:R-:W-:Y:S02]  /*1d50*/  SHF.R.S32.HI R151, RZ, 0x1f, R147 ;  /* 0x0000001fff977819 */ /* 0x000fe40000011493 */
[----:B------:R-:W-:Y:S02]  /*1d60*/  IADD3 R52, P6, PT, R147, R6, RZ ;  /* 0x0000000693347210 */ /* 0x000fe40007fde0ff */
[----:B------:R-:W-:Y:S02]  /*1d70*/  PRMT R38, RZ, 0x7610, R38 ;  /* 0x00007610ff267816 */ /* 0x000fe40000000026 */
[----:B------:R-:W-:Y:S01]  /*1d80*/  LOP3.LUT P0, RZ, R36, 0x1, RZ, 0xc0, !PT ;  /* 0x0000000124ff7812 */ /* 0x000fe2000780c0ff */
[----:B------:R-:W-:Y:S01]  /*1d90*/  IMAD.X R53, R151, 0x1, R7, P6 ;  /* 0x0000000197357824 */ /* 0x000fe200030e0607 */
[----:B------:R-:W-:-:S02]  /*1da0*/  PRMT R36, RZ, 0x7610, R36 ;  /* 0x00007610ff247816 */ /* 0x000fc40000000024 */
[--C-:B------:R-:W-:Y:S01]  /*1db0*/  SHF.R.U32.HI R39, RZ, 0x6, R10.reuse ;  /* 0x00000006ff277819 */ /* 0x100fe2000001160a */
[----:B------:R-:W2:Y:S01]  /*1dc0*/  @P5 LDG.E.U8 R38, desc[UR18][R42.64] ;  /* 0x000000122a265981 */ /* 0x000ea2000c1e1100 */
[----:B------:R-:W-:Y:S02]  /*1dd0*/  SHF.R.S32.HI R155, RZ, 0x1f, R153 ;  /* 0x0000001fff9b7819 */ /* 0x000fe40000011499 */
[----:B------:R-:W-:Y:S01]  /*1de0*/  IADD3 R54, P6, PT, R153, R6, RZ ;  /* 0x0000000699367210 */ /* 0x000fe20007fde0ff */
[----:B------:R0:W2:Y:S01]  /*1df0*/  @P4 LDG.E.U8 R36, desc[UR18][R52.64] ;  /* 0x0000001234244981 */ /* 0x0000a2000c1e1100 */
        /* <DEDUP_REMOVED lines=11> */
[----:B------:R0:W2:Y:S01]  /*1eb0*/  @P0 LDG.E.U8 R39, desc[UR18][R54.64] ;  /* 0x0000001236270981 */ /* 0x0000a2000c1e1100 */
[----:B------:R-:W-:-:S02]  /*1ec0*/  LOP3.LUT P0, RZ, R40, 0x1, RZ, 0xc0, !PT ;  /* 0x0000000128ff7812 */ /* 0x000fc4000780c0ff */
[----:B------:R-:W-:Y:S01]  /*1ed0*/  PRMT R41, RZ, 0x7610, R41 ;  /* 0x00007610ff297816 */ /* 0x000fe20000000029 */
[----:B------:R-:W-:Y:S01]  /*1ee0*/  IMAD.X R59, R163, 0x1, R7, P6 ;  /* 0x00000001a33b7824 */ /* 0x000fe200030e0607 */
[----:B------:R-:W-:-:S04]  /*1ef0*/  PRMT R40, RZ, 0x7610, R40 ;  /* 0x00007610ff287816 */ /* 0x000fc80000000028 */
[----:B------:R-:W2:Y:S01]  /*1f00*/  @P4 LDG.E.U8 R41, desc[UR18][R58.64] ;  /* 0x000000123a294981 */ /* 0x000ea2000c1e1100 */
[----:B------:R-:W-:-:S03]  /*1f10*/  ISETP.GT.U32.AND P4, PT, R8, R47, PT ;  /* 0x0000002f0800720c */ /* 0x000fc60003f84070 */
[----:B------:R1:W2:Y:S01]  /*1f20*/  @P5 LDG.E.U8 R40, desc[UR18][R52.64] ;  /* 0x0000001234285981 */ /* 0x0002a2000c1e1100 */
[----:B------:R-:W-:Y:S02]  /*1f30*/  ISETP.GT.U32.AND P5, PT, R8, R49, PT ;  /* 0x000000310800720c */ /* 0x000fe40003fa4070 */
[----:B------:R-:W-:Y:S02]  /*1f40*/  SHF.R.S32.HI R167, RZ, 0x1f, R165 ;  /* 0x0000001fffa77819 */ /* 0x000fe400000114a5 */
[----:B0-----:R-:W-:Y:S02]  /*1f50*/  IADD3 R54, P6, PT, R165, R6, RZ ;  /* 0x00000006a5367210 */ /* 0x001fe40007fde0ff */
[----:B------:R-:W-:Y:S02]  /*1f60*/  SHF.R.U32.HI R43, RZ, 0x3, R10 ;  /* 0x00000003ff2b7819 */ /* 0x000fe4000001160a */
[----:B------:R-:W-:Y:S01]  /*1f70*/  PRMT R42, RZ, 0x7610, R42 ;  /* 0x00007610ff2a7816 */ /* 0x000fe2000000002a */
[----:B------:R-:W-:Y:S01]  /*1f80*/  IMAD.X R55, R167, 0x1, R7, P6 ;  /* 0x00000001a7377824 */ /* 0x000fe200030e0607 */
[----:B------:R-:W-:Y:S01]  /*1f90*/  LOP3.LUT P6, RZ, R43, 0x1, RZ, 0xc0, !PT ;  /* 0x000000012bff7812 */ /* 0x000fe200078cc0ff */
[----:B------:R-:W-:-:S02]  /*1fa0*/  @!P4 IMAD.IADD R47, R47, 0x1, -R8 ;  /* 0x000000012f2fc824 */ /* 0x000fc400078e0a08 */
[----:B------:R-:W-:Y:S01]  /*1fb0*/  @!P5 IMAD.IADD R49, R49, 0x1, -R8 ;  /* 0x000000013131d824 */ /* 0x000fe200078e0a08 */
[----:B------:R-:W-:Y:S01]  /*1fc0*/  SHF.R.S32.HI R171, RZ, 0x1f, R169 ;  /* 0x0000001fffab7819 */ /* 0x000fe200000114a9 */
[----:B------:R0:W2:Y:S01]  /*1fd0*/  @P0 LDG.E.U8 R42, desc[UR18][R54.64] ;  /* 0x00000012362a0981 */ /* 0x0000a2000c1e1100 */
[----:B-1----:R-:W-:Y:S02]  /*1fe0*/  IADD3 R52, P5, PT, R169, R6, RZ ;  /* 0x00000006a9347210 */ /* 0x002fe40007fbe0ff */
[C---:B------:R-:W-:Y:S02]  /*1ff0*/  ISETP.GT.U32.AND P4, PT, R8.reuse, R47, PT ;  /* 0x0000002f0800720c */ /* 0x040fe40003f84070 */
[C---:B------:R-:W-:Y:S02]  /*2000*/  LOP3.LUT R50, R13.reuse, 0xc, RZ, 0xfc, !PT ;  /* 0x0000000c0d327812 */ /* 0x040fe400078efcff */
[----:B------:R-:W-:Y:S02]  /*2010*/  ISETP.GT.U32.AND P0, PT, R8, R49, PT ;  /* 0x000000310800720c */ /* 0x000fe40003f04070 */
[----:B------:R-:W-:Y:S01]  /*2020*/  LOP3.LUT R56, R13, 0x10, RZ, 0xfc, !PT ;  /* 0x000000100d387812 */ /* 0x000fe200078efcff */
[----:B------:R-:W-:Y:S01]  /*2030*/  IMAD.X R53, R171, 0x1, R7, P5 ;  /* 0x00000001ab357824 */ /* 0x000fe200028e0607 */
[----:B------:R-:W-:-:S02]  /*2040*/  PRMT R43, RZ, 0x7610, R43 ;  /* 0x00007610ff2b7816 */ /* 0x000fc4000000002b */
[----:B------:R-:W-:Y:S02]  /*2050*/  IABS R46, R50 ;  /* 0x00000032002e7213 */ /* 0x000fe40000000000 */
[----:B0-----:R-:W-:Y:S02]  /*2060*/  IABS R54, R56 ;  /* 0x0000003800367213 */ /* 0x001fe40000000000 */
[----:B------:R0:W2:Y:S01]  /*2070*/  @P6 LDG.E.U8 R43, desc[UR18][R52.64] ;  /* 0x00000012342b6981 */ /* 0x0000a2000c1e1100 */
[----:B------:R-:W-:Y:S01]  /*2080*/  IMAD.HI.U32 R44, R11, R46, RZ ;  /* 0x0000002e0b2c7227 */ /* 0x000fe200078e00ff */
[----:B------:R-:W-:Y:S02]  /*2090*/  ISETP.GT.U32.AND P5, PT, R8, R51, PT ;  /* 0x000000330800720c */ /* 0x000fe40003fa4070 */
[----:B------:R-:W-:Y:S01]  /*20a0*/  ISETP.GE.AND P6, PT, R48, RZ, PT ;  /* 0x000000ff3000720c */ /* 0x000fe20003fc6270 */
[----:B------:R-:W-:Y:S02]  /*20b0*/  IMAD.MOV.U32 R48, RZ, RZ, R54 ;  /* 0x000000ffff307224 */ /* 0x000fe400078e0036 */
[----:B------:R-:W-:Y:S01]  /*20c0*/  @!P4 IMAD.IADD R47, R47, 0x1, -R8 ;  /* 0x000000012f2fc824 */ /* 0x000fe200078e0a08 */
[----:B------:R-:W-:Y:S01]  /*20d0*/  ISETP.GE.AND P4, PT, R13, RZ, PT ;  /* 0x000000ff0d00720c */ /* 0x000fe20003f86270 */
[----:B------:R-:W-:-:S02]  /*20e0*/  IMAD.MOV R55, RZ, RZ, -R44 ;  /* 0x000000ffff377224 */ /* 0x000fc400078e0a2c */
[----:B------:R-:W-:Y:S02]  /*20f0*/  @!P0 IMAD.IADD R49, R49, 0x1, -R8 ;  /* 0x0000000131318824 */ /* 0x000fe400078e0a08 */
[----:B------:R-:W-:-:S04]  /*2100*/  IMAD.HI.U32 R44, R11, R48, RZ ;  /* 0x000000300b2c7227 */ /* 0x000fc800078e00ff */
[----:B------:R-:W-:Y:S02]  /*2110*/  IMAD.MOV.U32 R61, RZ, RZ, R49 ;  /* 0x000000ffff3d7224 */ /* 0x000fe400078e0031 */
[C---:B------:R-:W-:Y:S02]  /*2120*/  IMAD R55, R8.reuse, R55, R46 ;  /* 0x0000003708377224 */ /* 0x040fe400078e022e */
[----:B------:R-:W-:Y:S02]  /*2130*/  IMAD.MOV R49, RZ, RZ, -R44 ;  /* 0x000000ffff317224 */ /* 0x000fe400078e0a2c */
[----:B------:R-:W-:Y:S01]  /*2140*/  @!P5 IMAD.IADD R51, R51, 0x1, -R8 ;  /* 0x000000013333d824 */ /* 0x000fe200078e0a08 */
[C---:B------:R-:W-:Y:S01]  /*2150*/  ISETP.GT.U32.AND P5, PT, R8.reuse, R55, PT ;  /* 0x000000370800720c */ /* 0x040fe20003fa4070 */
[----:B------:R-:W-:Y:S02]  /*2160*/  IMAD R49, R8, R49, R48 ;  /* 0x0000003108317224 */ /* 0x000fe400078e0230 */
[----:B------:R-:W-:-:S03]  /*2170*/  @!P4 IMAD.MOV R47, RZ, RZ, -R47 ;  /* 0x000000ffff2fc224 */ /* 0x000fc600078e0a2f */
[C---:B------:R-:W-:Y:S02]  /*2180*/  ISETP.GT.U32.AND P4, PT, R8.reuse, R49, PT ;  /* 0x000000310800720c */ /* 0x040fe40003f84070 */
[----:B0-----:R-:W-:Y:S01]  /*2190*/  LOP3.LUT R52, R13, 0x14, RZ, 0xfc, !PT ;  /* 0x000000140d347812 */ /* 0x001fe200078efcff */
[----:B------:R-:W-:Y:S01]  /*21a0*/  @!P6 IMAD.MOV R61, RZ, RZ, -R61 ;  /* 0x000000ffff3de224 */ /* 0x000fe200078e0a3d */
[C---:B------:R-:W-:Y:S02]  /*21b0*/  ISETP.GT.U32.AND P6, PT, R8.reuse, R51, PT ;  /* 0x000000330800720c */ /* 0x040fe40003fc4070 */
[----:B------:R-:W-:Y:S01]  /*21c0*/  ISETP.GT.U32.AND P0, PT, R8, R45, PT ;  /* 0x0000002d0800720c */ /* 0x000fe20003f04070 */
[----:B------:R-:W-:Y:S01]  /*21d0*/  @!P5 IMAD.IADD R55, R55, 0x1, -R8 ;  /* 0x000000013737d824 */ /* 0x000fe200078e0a08 */
[----:B------:R-:W-:Y:S02]  /*21e0*/  IABS R53, R52 ;  /* 0x0000003400357213 */ /* 0x000fe40000000000 */
[----:B------:R-:W-:-:S02]  /*21f0*/  LOP3.LUT R54, R13, 0x18, RZ, 0xfc, !PT ;  /* 0x000000180d367812 */ /* 0x000fc400078efcff */
[----:B------:R-:W-:Y:S01]  /*2200*/  ISETP.GT.U32.AND P5, PT, R8, R55, PT ;  /* 0x000000370800720c */ /* 0x000fe20003fa4070 */
[----:B------:R-:W-:Y:S01]  /*2210*/  @!P4 IMAD.IADD R49, R49, 0x1, -R8 ;  /* 0x000000013131c824 */ /* 0x000fe200078e0a08 */
[----:B------:R-:W-:Y:S01]  /*2220*/  IABS R59, R54 ;  /* 0x00000036003b7213 */ /* 0x000fe20000000000 */
[----:B------:R-:W-:-:S03]  /*2230*/  IMAD.HI.U32 R44, R11, R53, RZ ;  /* 0x000000350b2c7227 */ /* 0x000fc600078e00ff */
[----:B------:R-:W-:Y:S01]  /*2240*/  ISETP.GT.U32.AND P4, PT, R8, R49, PT ;  /* 0x000000310800720c */ /* 0x000fe20003f84070 */
[----:B------:R-:W-:Y:S02]  /*2250*/  IMAD.MOV R46, RZ, RZ, -R44 ;  /* 0x000000ffff2e7224 */ /* 0x000fe400078e0a2c */
[----:B------:R-:W-:-:S04]  /*2260*/  IMAD.HI.U32 R44, R11, R59, RZ ;  /* 0x0000003b0b2c7227 */ /* 0x000fc800078e00ff */
[--C-:B------:R-:W-:Y:S01]  /*2270*/  @!P6 IMAD.IADD R51, R51, 0x1, -R8.reuse ;  /* 0x000000013333e824 */ /* 0x100fe200078e0a08 */
[----:B------:R-:W-:Y:S01]  /*2280*/  ISETP.GE.AND P6, PT, R62, RZ, PT ;  /* 0x000000ff3e00720c */ /* 0x000fe20003fc6270 */
[----:B------:R-:W-:Y:S02]  /*2290*/  @!P0 IMAD.IADD R45, R45, 0x1, -R8 ;  /* 0x000000012d2d8824 */ /* 0x000fe400078e0a08 */
[C---:B------:R-:W-:Y:S02]  /*22a0*/  IMAD R53, R8.reuse, R46, R53 ;  /* 0x0000002e08357224 */ /* 0x040fe400078e0235 */
[----:B------:R-:W-:Y:S01]  /*22b0*/  IMAD.MOV R44, RZ, RZ, -R44 ;  /* 0x000000ffff2c7224 */ /* 0x000fe200078e0a2c */
[C---:B------:R-:W-:Y:S01]  /*22c0*/  ISETP.GT.U32.AND P0, PT, R8.reuse, R45, PT ;  /* 0x0000002d0800720c */ /* 0x040fe20003f04070 */
[--C-:B------:R-:W-:Y:S01]  /*22d0*/  @!P5 IMAD.IADD R55, R55, 0x1, -R8.reuse ;  /* 0x000000013737d824 */ /* 0x100fe200078e0a08 */
[----:B------:R-:W-:Y:S01]  /*22e0*/  LOP3.LUT R58, R13, 0x20, RZ, 0xfc, !PT ;  /* 0x000000200d3a7812 */ /* 0x000fe200078efcff */
[C---:B------:R-:W-:Y:S01]  /*22f0*/  IMAD R59, R8.reuse, R44, R59 ;  /* 0x0000002c083b7224 */ /* 0x040fe200078e023b */
[----:B------:R-:W-:Y:S01]  /*2300*/  ISETP.GT.U32.AND P5, PT, R8, R53, PT ;  /* 0x000000350800720c */ /* 0x000fe20003fa4070 */
[----:B------:R-:W-:Y:S01]  /*2310*/  @!P4 IMAD.IADD R49, R49, 0x1, -R8 ;  /* 0x000000013131c824 */ /* 0x000fe200078e0a08 */
[----:B------:R-:W-:-:S02]  /*2320*/  IABS R63, R58 ;  /* 0x0000003a003f7213 */ /* 0x000fc40000000000 */
[----:B------:R-:W-:Y:S01]  /*2330*/  ISETP.GT.U32.AND P4, PT, R8, R59, PT ;  /* 0x0000003b0800720c */ /* 0x000fe20003f84070 */
[----:B------:R-:W-:Y:S01]  /*2340*/  @!P6 IMAD.MOV R51, RZ, RZ, -R51 ;  /* 0x000000ffff33e224 */ /* 0x000fe200078e0a33 */
[----:B------:R-:W-:Y:S01]  /*2350*/  ISETP.GE.AND P6, PT, R50, RZ, PT ;  /* 0x000000ff3200720c */ /* 0x000fe20003fc6270 */
[----:B------:R-:W-:Y:S01]  /*2360*/  IMAD.HI.U32 R44, R11, R63, RZ ;  /* 0x0000003f0b2c7227 */ /* 0x000fe200078e00ff */
[----:B------:R-:W-:-:S03]  /*2370*/  LOP3.LUT R50, R13, 0x24, RZ, 0xfc, !PT ;  /* 0x000000240d327812 */ /* 0x000fc600078efcff */
[----:B------:R-:W-:Y:S01]  /*2380*/  @!P0 IMAD.IADD R45, R45, 0x1, -R8 ;  /* 0x000000012d2d8824 */ /* 0x000fe200078e0a08 */
[----:B------:R-:W-:Y:S01]  /*2390*/  ISETP.GE.AND P0, PT, R60, RZ, PT ;  /* 0x000000ff3c00720c */ /* 0x000fe20003f06270 */
[----:B------:R-:W-:Y:S01]  /*23a0*/  IMAD.MOV R46, RZ, RZ, -R44 ;  /* 0x000000ffff2e7224 */ /* 0x000fe200078e0a2c */
[----:B------:R-:W-:Y:S01]  /*23b0*/  LOP3.LUT R60, R13, 0x28, RZ, 0xfc, !PT ;  /* 0x000000280d3c7812 */ /* 0x000fe200078efcff */
[--C-:B------:R-:W-:Y:S01]  /*23c0*/  @!P5 IMAD.IADD R53, R53, 0x1, -R8.reuse ;  /* 0x000000013535d824 */ /* 0x100fe200078e0a08 */
[----:B------:R-:W-:Y:S01]  /*23d0*/  IABS R65, R50 ;  /* 0x0000003200417213 */ /* 0x000fe20000000000 */
[C---:B------:R-:W-:Y:S01]  /*23e0*/  IMAD R63, R8.reuse, R46, R63 ;  /* 0x0000002e083f7224 */ /* 0x040fe200078e023f */
[----:B------:R-:W-:Y:S01]  /*23f0*/  IABS R173, R60 ;  /* 0x0000003c00ad7213 */ /* 0x000fe20000000000 */
[----:B------:R-:W-:Y:S01]  /*2400*/  @!P4 IMAD.IADD R59, R59, 0x1, -R8 ;  /* 0x000000013b3bc824 */ /* 0x000fe200078e0a08 */
[----:B------:R-:W-:Y:S01]  /*2410*/  ISETP.GT.U32.AND P4, PT, R8, R53, PT ;  /* 0x000000350800720c */ /* 0x000fe20003f84070 */
[----:B------:R-:W-:-:S04]  /*2420*/  IMAD.HI.U32 R44, R11, R65, RZ ;  /* 0x000000410b2c7227 */ /* 0x000fc800078e00ff */
[----:B------:R-:W-:Y:S01]  /*2430*/  @!P6 IMAD.MOV R55, RZ, RZ, -R55 ;  /* 0x000000ffff37e224 */ /* 0x000fe200078e0a37 */
[----:B------:R-:W-:Y:S01]  /*2440*/  ISETP.GT.U32.AND P6, PT, R8, R63, PT ;  /* 0x0000003f0800720c */ /* 0x000fe20003fc4070 */
[----:B------:R-:W-:Y:S01]  /*2450*/  IMAD.HI.U32 R46, R11, R173, RZ ;  /* 0x000000ad0b2e7227 */ /* 0x000fe200078e00ff */
[----:B------:R-:W-:-:S03]  /*2460*/  ISETP.GE.AND P5, PT, R56, RZ, PT ;  /* 0x000000ff3800720c */ /* 0x000fc60003fa6270 */
[----:B------:R-:W-:Y:S02]  /*2470*/  IMAD.MOV R48, RZ, RZ, -R44 ;  /* 0x000000ffff307224 */ /* 0x000fe400078e0a2c */
[----:B------:R-:W-:Y:S02]  /*2480*/  IMAD.MOV R46, RZ, RZ, -R46 ;  /* 0x000000ffff2e7224 */ /* 0x000fe400078e0a2e */
[C---:B------:R-:W-:Y:S02]  /*2490*/  IMAD R65, R8.reuse, R48, R65 ;  /* 0x0000003008417224 */ /* 0x040fe400078e0241 */
[C---:B------:R-:W-:Y:S02]  /*24a0*/  IMAD R173, R8.reuse, R46, R173 ;  /* 0x0000002e08ad7224 */ /* 0x040fe400078e02ad */
[--C-:B------:R-:W-:Y:S01]  /*24b0*/  @!P4 IMAD.IADD R53, R53, 0x1, -R8.reuse ;  /* 0x000000013535c824 */ /* 0x100fe200078e0a08 */
[C---:B------:R-:W-:Y:S01]  /*24c0*/  ISETP.GT.U32.AND P4, PT, R8.reuse, R65, PT ;  /* 0x000000410800720c */ /* 0x040fe20003f84070 */
[----:B------:R-:W-:Y:S01]  /*24d0*/  @!P0 IMAD.MOV R45, RZ, RZ, -R45 ;  /* 0x000000ffff2d8224 */ /* 0x000fe200078e0a2d */
[C---:B------:R-:W-:Y:S01]  /*24e0*/  ISETP.GT.U32.AND P0, PT, R8.reuse, R59, PT ;  /* 0x0000003b0800720c */ /* 0x040fe20003f04070 */
[----:B------:R-:W-:Y:S01]  /*24f0*/  @!P6 IMAD.IADD R63, R63, 0x1, -R8 ;  /* 0x000000013f3fe824 */ /* 0x000fe200078e0a08 */
[----:B------:R-:W-:Y:S01]  /*2500*/  ISETP.GT.U32.AND P6, PT, R8, R173, PT ;  /* 0x000000ad0800720c */ /* 0x000fe20003fc4070 */
[----:B------:R-:W-:Y:S01]  /*2510*/  @!P5 IMAD.MOV R49, RZ, RZ, -R49 ;  /* 0x000000ffff31d224 */ /* 0x000fe200078e0a31 */
[----:B------:R-:W-:-:S02]  /*2520*/  ISETP.GE.AND P5, PT, R52, RZ, PT ;  /* 0x000000ff3400720c */ /* 0x000fc40003fa6270 */
[C---:B------:R-:W-:Y:S02]  /*2530*/  LOP3.LUT R62, R13.reuse, 0x2c, RZ, 0xfc, !PT ;  /* 0x0000002c0d3e7812 */ /* 0x040fe400078efcff */
[----:B------:R-:W-:Y:S02]  /*2540*/  LOP3.LUT R48, R13, 0x30, RZ, 0xfc, !PT ;  /* 0x000000300d307812 */ /* 0x000fe400078efcff */
[----:B------:R-:W-:Y:S01]  /*2550*/  IABS R175, R62 ;  /* 0x0000003e00af7213 */ /* 0x000fe20000000000 */
[--C-:B------:R-:W-:Y:S01]  /*2560*/  @!P4 IMAD.IADD R65, R65, 0x1, -R8.reuse ;  /* 0x000000014141c824 */ /* 0x100fe200078e0a08 */
[----:B------:R-:W-:Y:S01]  /*2570*/  IABS R177, R48 ;  /* 0x0000003000b17213 */ /* 0x000fe20000000000 */
[--C-:B------:R-:W-:Y:S01]  /*2580*/  @!P0 IMAD.IADD R59, R59, 0x1, -R8.reuse ;  /* 0x000000013b3b8824 */ /* 0x100fe200078e0a08 */
[----:B------:R-:W-:Y:S01]  /*2590*/  ISETP.GE.AND P0, PT, R54, RZ, PT ;  /* 0x000000ff3600720c */ /* 0x000fe20003f06270 */
[----:B------:R-:W-:Y:S01]  /*25a0*/  @!P6 IMAD.IADD R173, R173, 0x1, -R8 ;  /* 0x00000001adade824 */ /* 0x000fe200078e0a08 */
[----:B------:R-:W-:Y:S01]  /*25b0*/  ISETP.GT.U32.AND P6, PT, R8, R65, PT ;  /* 0x000000410800720c */ /* 0x000fe20003fc4070 */
[----:B------:R-:W-:-:S02]  /*25c0*/  VIADD R46, R12, 0x3c ;  /* 0x0000003c0c2e7836 */ /* 0x000fc40000000000 */
[----:B------:R-:W-:-:S04]  /*25d0*/  IMAD.HI.U32 R44, R11, R175, RZ ;  /* 0x000000af0b2c7227 */ /* 0x000fc800078e00ff */
[----:B------:R-:W-:-:S04]  /*25e0*/  IMAD.HI.U32 R12, R11, R177, RZ ;  /* 0x000000b10b0c7227 */ /* 0x000fc800078e00ff */
[----:B------:R-:W-:Y:S01]  /*25f0*/  @!P5 IMAD.MOV R53, RZ, RZ, -R53 ;  /* 0x000000ffff35d224 */ /* 0x000fe200078e0a35 */
[C---:B------:R-:W-:Y:S01]  /*2600*/  ISETP.GT.U32.AND P5, PT, R8.reuse, R173, PT ;  /* 0x000000ad0800720c */ /* 0x040fe20003fa4070 */
[----:B------:R-:W-:Y:S02]  /*2610*/  IMAD.MOV R44, RZ, RZ, -R44 ;  /* 0x000000ffff2c7224 */ /* 0x000fe400078e0a2c */
[----:B------:R-:W-:Y:S01]  /*2620*/  IMAD.MOV R12, RZ, RZ, -R12 ;  /* 0x000000ffff0c7224 */ /* 0x000fe200078e0a0c */
[C---:B------:R-:W-:Y:S01]  /*2630*/  ISETP.GT.U32.AND P4, PT, R8.reuse, R63, PT ;  /* 0x0000003f0800720c */ /* 0x040fe20003f84070 */
[C---:B------:R-:W-:Y:S02]  /*2640*/  IMAD R175, R8.reuse, R44, R175 ;  /* 0x0000002c08af7224 */ /* 0x040fe400078e02af */
[C---:B------:R-:W-:Y:S02]  /*2650*/  IMAD R177, R8.reuse, R12, R177 ;  /* 0x0000000c08b17224 */ /* 0x040fe400078e02b1 */
[----:B------:R-:W-:Y:S01]  /*2660*/  @!P0 IMAD.MOV R59, RZ, RZ, -R59 ;  /* 0x000000ffff3b8224 */ /* 0x000fe200078e0a3b */
[C---:B------:R-:W-:Y:S01]  /*2670*/  ISETP.GT.U32.AND P0, PT, R8.reuse, R175, PT ;  /* 0x000000af0800720c */ /* 0x040fe20003f04070 */
[--C-:B------:R-:W-:Y:S01]  /*2680*/  @!P6 IMAD.IADD R65, R65, 0x1, -R8.reuse ;  /* 0x000000014141e824 */ /* 0x100fe200078e0a08 */
[----:B------:R-:W-:Y:S01]  /*2690*/  ISETP.GT.U32.AND P6, PT, R8, R177, PT ;  /* 0x000000b10800720c */ /* 0x000fe20003fc4070 */
[----:B------:R-:W-:Y:S01]  /*26a0*/  @!P5 IMAD.IADD R173, R173, 0x1, -R8 ;  /* 0x00000001adadd824 */ /* 0x000fe200078e0a08 */
[----:B------:R-:W-:-:S02]  /*26b0*/  LOP3.LUT R52, R13, 0x34, RZ, 0xfc, !PT ;  /* 0x000000340d347812 */ /* 0x000fc400078efcff */
[----:B------:R-:W-:Y:S02]  /*26c0*/  ISETP.GE.AND P5, PT, R50, RZ, PT ;  /* 0x000000ff3200720c */ /* 0x000fe40003fa6270 */
[----:B------:R-:W-:Y:S01]  /*26d0*/  LOP3.LUT R44, R13, 0x38, RZ, 0xfc, !PT ;  /* 0x000000380d2c7812 */ /* 0x000fe200078efcff */
[----:B------:R-:W-:Y:S01]  /*26e0*/  @!P4 IMAD.IADD R63, R63, 0x1, -R8 ;  /* 0x000000013f3fc824 */ /* 0x000fe200078e0a08 */
[----:B------:R-:W-:Y:S02]  /*26f0*/  IABS R179, R52 ;  /* 0x0000003400b37213 */ /* 0x000fe40000000000 */
[----:B------:R-:W-:Y:S02]  /*2700*/  IABS R181, R44 ;  /* 0x0000002c00b57213 */ /* 0x000fe40000000000 */
[----:B------:R-:W-:Y:S01]  /*2710*/  ISETP.GE.AND P4, PT, R58, RZ, PT ;  /* 0x000000ff3a00720c */ /* 0x000fe20003f86270 */
[----:B------:R-:W-:Y:S01]  /*2720*/  IMAD.HI.U32 R12, R11, R179, RZ ;  /* 0x000000b30b0c7227 */ /* 0x000fe200078e00ff */
[----:B------:R-:W-:-:S03]  /*2730*/  IABS R183, R46 ;  /* 0x0000002e00b77213 */ /* 0x000fc60000000000 */
[--C-:B------:R-:W-:Y:S01]  /*2740*/  @!P0 IMAD.IADD R175, R175, 0x1, -R8.reuse ;  /* 0x00000001afaf8824 */ /* 0x100fe200078e0a08 */
[----:B------:R-:W-:Y:S01]  /*2750*/  ISETP.GE.AND P0, PT, R60, RZ, PT ;  /* 0x000000ff3c00720c */ /* 0x000fe20003f06270 */
[----:B------:R-:W-:Y:S02]  /*2760*/  @!P6 IMAD.IADD R177, R177, 0x1, -R8 ;  /* 0x00000001b1b1e824 */ /* 0x000fe400078e0a08 */
[----:B------:R-:W-:-:S04]  /*2770*/  IMAD.HI.U32 R13, R11, R181, RZ ;  /* 0x000000b50b0d7227 */ /* 0x000fc800078e00ff */
[----:B------:R-:W-:Y:S02]  /*2780*/  IMAD.MOV R12, RZ, RZ, -R12 ;  /* 0x000000ffff0c7224 */ /* 0x000fe400078e0a0c */
[----:B------:R-:W-:Y:S01]  /*2790*/  @!P5 IMAD.MOV R65, RZ, RZ, -R65 ;  /* 0x000000ffff41d224 */ /* 0x000fe200078e0a41 */
[----:B------:R-:W-:Y:S01]  /*27a0*/  ISETP.GT.U32.AND P5, PT, R8, R177, PT ;  /* 0x000000b10800720c */ /* 0x000fe20003fa4070 */
[----:B------:R-:W-:-:S04]  /*27b0*/  IMAD.HI.U32 R11, R11, R183, RZ ;  /* 0x000000b70b0b7227 */ /* 0x000fc800078e00ff */
[----:B------:R-:W-:Y:S02]  /*27c0*/  IMAD.MOV R13, RZ, RZ, -R13 ;  /* 0x000000ffff0d7224 */ /* 0x000fe400078e0a0d */
[C---:B------:R-:W-:Y:S02]  /*27d0*/  IMAD R179, R8.reuse, R12, R179 ;  /* 0x0000000c08b37224 */ /* 0x040fe400078e02b3 */
[----:B------:R-:W-:Y:S02]  /*27e0*/  IMAD.MOV R12, RZ, RZ, -R11 ;  /* 0x000000ffff0c7224 */ /* 0x000fe400078e0a0b */
[C---:B------:R-:W-:Y:S02]  /*27f0*/  IMAD R181, R8.reuse, R13, R181 ;  /* 0x0000000d08b57224 */ /* 0x040fe400078e02b5 */
[----:B------:R-:W-:Y:S01]  /*2800*/  @!P4 IMAD.MOV R63, RZ, RZ, -R63 ;  /* 0x000000ffff3fc224 */ /* 0x000fe200078e0a3f */
[C---:B------:R-:W-:Y:S01]  /*2810*/  ISETP.GT.U32.AND P4, PT, R8.reuse, R175, PT ;  /* 0x000000af0800720c */ /* 0x040fe20003f84070 */
[----:B------:R-:W-:Y:S01]  /*2820*/  IMAD.MOV.U32 R11, RZ, RZ, R173 ;  /* 0x000000ffff0b7224 */ /* 0x000fe200078e00ad */
[----:B------:R-:W-:-:S03]  /*2830*/  ISETP.GT.U32.AND P6, PT, R8, R179, PT ;  /* 0x000000b30800720c */ /* 0x000fc60003fc4070 */
[----:B------:R-:W-:Y:S01]  /*2840*/  @!P0 IMAD.MOV R11, RZ, RZ, -R11 ;  /* 0x000000ffff0b8224 */ /* 0x000fe200078e0a0b */
[----:B------:R-:W-:Y:S01]  /*2850*/  ISETP.GT.U32.AND P0, PT, R8, R181, PT ;  /* 0x000000b50800720c */ /* 0x000fe20003f04070 */
[----:B------:R-:W-:Y:S01]  /*2860*/  @!P5 IMAD.IADD R177, R177, 0x1, -R8 ;  /* 0x00000001b1b1d824 */ /* 0x000fe200078e0a08 */
[----:B------:R-:W-:Y:S01]  /*2870*/  ISETP.GE.AND P5, PT, R62, RZ, PT ;  /* 0x000000ff3e00720c */ /* 0x000fe20003fa6270 */
[----:B------:R-:W-:-:S04]  /*2880*/  IMAD R183, R8, R12, R183 ;  /* 0x0000000c08b77224 */ /* 0x000fc800078e02b7 */
[--C-:B------:R-:W-:Y:S01]  /*2890*/  @!P4 IMAD.IADD R175, R175, 0x1, -R8.reuse ;  /* 0x00000001afafc824 */ /* 0x100fe200078e0a08 */
[----:B------:R-:W-:Y:S01]  /*28a0*/  ISETP.GT.U32.AND P4, PT, R8, R183, PT ;  /* 0x000000b70800720c */ /* 0x000fe20003f84070 */
[--C-:B------:R-:W-:Y:S02]  /*28b0*/  @!P6 IMAD.IADD R179, R179, 0x1, -R8.reuse ;  /* 0x00000001b3b3e824 */ /* 0x100fe400078e0a08 */
[----:B------:R-:W-:Y:S02]  /*28c0*/  IMAD.MOV.U32 R13, RZ, RZ, R175 ;  /* 0x000000ffff0d7224 */ /* 0x000fe400078e00af */
[----:B------:R-:W-:Y:S01]  /*28d0*/  @!P0 IMAD.IADD R181, R181, 0x1, -R8 ;  /* 0x00000001b5b58824 */ /* 0x000fe200078e0a08 */
[----:B------:R-:W-:Y:S01]  /*28e0*/  ISETP.GE.AND P6, PT, R48, RZ, PT ;  /* 0x000000ff3000720c */ /* 0x000fe20003fc6270 */
[----:B------:R-:W-:Y:S01]  /*28f0*/  @!P5 IMAD.MOV R13, RZ, RZ, -R13 ;  /* 0x000000ffff0dd224 */ /* 0x000fe200078e0a0d */
[C---:B------:R-:W-:Y:S02]  /*2900*/  ISETP.GT.U32.AND P0, PT, R8.reuse, R179, PT ;  /* 0x000000b30800720c */ /* 0x040fe40003f04070 */
[----:B------:R-:W-:-:S03]  /*2910*/  ISETP.GT.U32.AND P5, PT, R8, R181, PT ;  /* 0x000000b50800720c */ /* 0x000fc60003fa4070 */
[----:B------:R-:W-:-:S05]  /*2920*/  @!P4 IMAD.IADD R183, R183, 0x1, -R8 ;  /* 0x00000001b7b7c824 */ /* 0x000fca00078e0a08 */
[----:B------:R-:W-:Y:S01]  /*2930*/  ISETP.GT.U32.AND P4, PT, R8, R183, PT ;  /* 0x000000b70800720c */ /* 0x000fe20003f84070 */
[----:B------:R-:W-:Y:S01]  /*2940*/  @!P6 IMAD.MOV R177, RZ, RZ, -R177 ;  /* 0x000000ffffb1e224 */ /* 0x000fe200078e0ab1 */
[----:B------:R-:W-:Y:S01]  /*2950*/  ISETP.GE.AND P6, PT, R52, RZ, PT ;  /* 0x000000ff3400720c */ /* 0x000fe20003fc6270 */
[--C-:B------:R-:W-:Y:S01]  /*2960*/  @!P0 IMAD.IADD R179, R179, 0x1, -R8.reuse ;  /* 0x00000001b3b38824 */ /* 0x100fe200078e0a08 */
[----:B------:R-:W-:Y:S01]  /*2970*/  ISETP.GE.AND P0, PT, R44, RZ, PT ;  /* 0x000000ff2c00720c */ /* 0x000fe20003f06270 */
[----:B------:R-:W-:Y:S01]  /*2980*/  @!P5 IMAD.IADD R181, R181, 0x1, -R8 ;  /* 0x00000001b5b5d824 */ /* 0x000fe200078e0a08 */
[----:B------:R-:W-:Y:S01]  /*2990*/  ISETP.GE.AND P5, PT, R46, RZ, PT ;  /* 0x000000ff2e00720c */ /* 0x000fe20003fa6270 */
[----:B------:R-:W-:Y:S01]  /*29a0*/  IMAD R173, R4, 0x1d, RZ ;  /* 0x0000001d04ad7824 */ /* 0x000fe200078e02ff */
[----:B------:R-:W-:-:S05]  /*29b0*/  SHF.R.U32.HI R12, RZ, 0x2, R10 ;  /* 0x00000002ff0c7819 */ /* 0x000fca000001160a */
[----:B------:R-:W-:Y:S01]  /*29c0*/  @!P4 IMAD.IADD R183, R183, 0x1, -R8 ;  /* 0x00000001b7b7c824 */ /* 0x000fe200078e0a08 */
[----:B------:R-:W-:Y:S01]  /*29d0*/  LOP3.LUT R8, RZ, R57, RZ, 0x33, !PT ;  /* 0x00000039ff087212 */ /* 0x000fe200078e33ff */
[----:B------:R-:W-:Y:S01]  /*29e0*/  @!P6 IMAD.MOV R179, RZ, RZ, -R179 ;  /* 0x000000ffffb3e224 */ /* 0x000fe200078e0ab3 */
[----:B------:R-:W-:Y:S01]  /*29f0*/  ISETP.NE.AND P6, PT, R57, RZ, PT ;  /* 0x000000ff3900720c */ /* 0x000fe20003fc5270 */
[----:B------:R-:W-:Y:S01]  /*2a00*/  @!P0 IMAD.MOV R181, RZ, RZ, -R181 ;  /* 0x000000ffffb58224 */ /* 0x000fe200078e0ab5 */
[----:B------:R-:W-:Y:S01]  /*2a10*/  LOP3.LUT R70, R70, 0x1f, RZ, 0xc0, !PT ;  /* 0x0000001f46467812 */ /* 0x000fe200078ec0ff */
[----:B------:R-:W-:Y:S01]  /*2a20*/  @!P5 IMAD.MOV R183, RZ, RZ, -R183 ;  /* 0x000000ffffb7d224 */ /* 0x000fe200078e0ab7 */
[----:B------:R-:W-:Y:S02]  /*2a30*/  LOP3.LUT P4, RZ, R12, 0x1, RZ, 0xc0, !PT ;  /* 0x000000010cff7812 */ /* 0x000fe4000788c0ff */
[----:B------:R-:W-:Y:S01]  /*2a40*/  SEL R201, R8, R11, !P6 ;  /* 0x0000000b08c97207 */ /* 0x000fe20007000000 */
[----:B------:R-:W-:Y:S01]  /*2a50*/  VIADD R68, R9, 0x1f ;  /* 0x0000001f09447836 */ /* 0x000fe20000000000 */
[----:B------:R-:W-:-:S02]  /*2a60*/  SHF.R.S32.HI R175, RZ, 0x1f, R173 ;  /* 0x0000001fffaf7819 */ /* 0x000fc400000114ad */
[C---:B------:R-:W-:Y:S02]  /*2a70*/  SEL R47, R8.reuse, R47, !P6 ;  /* 0x0000002f082f7207 */ /* 0x040fe40007000000 */
[C---:B------:R-:W-:Y:S02]  /*2a80*/  SEL R199, R8.reuse, R61, !P6 ;  /* 0x0000003d08c77207 */ /* 0x040fe40007000000 */
[C---:B------:R-:W-:Y:S02]  /*2a90*/  SEL R51, R8.reuse, R51, !P6 ;  /* 0x0000003308337207 */ /* 0x040fe40007000000 */
[C---:B------:R-:W-:Y:S02]  /*2aa0*/  SEL R185, R8.reuse, R45, !P6 ;  /* 0x0000002d08b97207 */ /* 0x040fe40007000000 */
[C---:B------:R-:W-:Y:S02]  /*2ab0*/  SEL R187, R8.reuse, R55, !P6 ;  /* 0x0000003708bb7207 */ /* 0x040fe40007000000 */
[----:B------:R-:W-:-:S02]  /*2ac0*/  SEL R189, R8, R49, !P6 ;  /* 0x0000003108bd7207 */ /* 0x000fc40007000000 */
        /* <DEDUP_REMOVED lines=8> */
[----:B------:R-:W-:Y:S02]  /*2b50*/  IADD3 R12, P5, PT, R173, R6, RZ ;  /* 0x00000006ad0c7210 */ /* 0x000fe40007fbe0ff */
[----:B------:R-:W-:Y:S01]  /*2b60*/  SEL R11, R8, R183, !P6 ;  /* 0x000000b7080b7207 */ /* 0x000fe20007000000 */
[----:B------:R-:W-:Y:S01]  /*2b70*/  IMAD R8, R70, R5, RZ ;  /* 0x0000000546087224 */ /* 0x000fe200078e02ff */
[----:B------:R-:W-:Y:S01]  /*2b80*/  ISETP.GT.AND P0, PT, R68, 0x1f, PT ;  /* 0x0000001f4400780c */ /* 0x000fe20003f04270 */
[----:B------:R-:W-:Y:S02]  /*2b90*/  IMAD.X R13, R175, 0x1, R7, P5 ;  /* 0x00000001af0d7824 */ /* 0x000fe400028e0607 */
[----:B------:R-:W-:Y:S01]  /*2ba0*/  IMAD R177, R4, 0x1e, RZ ;  /* 0x0000001e04b17824 */ /* 0x000fe200078e02ff */
[----:B------:R-:W-:-:S02]  /*2bb0*/  IADD3 R100, P5, PT, R8, UR22, RZ ;  /* 0x0000001608647c10 */ /* 0x000fc4000ffbe0ff */
[----:B------:R-:W-:Y:S02]  /*2bc0*/  PRMT R44, RZ, 0x7610, R44 ;  /* 0x00007610ff2c7816 */ /* 0x000fe4000000002c */
[----:B------:R-:W-:Y:S02]  /*2bd0*/  ISETP.LT.AND P0, PT, R70, R9, P0 ;  /* 0x000000094600720c */ /* 0x000fe40000701270 */
[----:B------:R-:W-:Y:S01]  /*2be0*/  LEA.HI.X.SX32 R46, R8, UR23, 0x1, P5 ;  /* 0x00000017082e7c11 */ /* 0x000fe2000a8f0eff */
[----:B------:R-:W-:Y:S01]  /*2bf0*/  IMAD R181, R47, UR4, RZ ;  /* 0x000000042fb57c24 */ /* 0x000fe2000f8e02ff */
[----:B------:R-:W-:Y:S01]  /*2c00*/  SHF.R.U32.HI R9, RZ, 0x8, R10 ;  /* 0x00000008ff097819 */ /* 0x000fe2000001160a */
[----:B------:R-:W-:Y:S01]  /*2c10*/  IMAD R183, R51, UR4, RZ ;  /* 0x0000000433b77c24 */ /* 0x000fe2000f8e02ff */
[----:B------:R-:W-:Y:S01]  /*2c20*/  SHF.R.S32.HI R179, RZ, 0x1f, R177 ;  /* 0x0000001fffb37819 */ /* 0x000fe200000114b1 */
[----:B------:R-:W2:Y:S01]  /*2c30*/  @P4 LDG.E.U8 R44, desc[UR18][R12.64] ;  /* 0x000000120c2c4981 */ /* 0x000ea2000c1e1100 */
[----:B------:R-:W-:-:S02]  /*2c40*/  IADD3 R8, P5, PT, R177, R6, RZ ;  /* 0x00000006b1087210 */ /* 0x000fc40007fbe0ff */
[----:B------:R-:W-:Y:S01]  /*2c50*/  LOP3.LUT P4, RZ, R9, 0x1, RZ, 0xc0, !PT ;  /* 0x0000000109ff7812 */ /* 0x000fe2000788c0ff */
[----:B------:R-:W-:Y:S02]  /*2c60*/  IMAD R185, R185, UR4, RZ ;  /* 0x00000004b9b97c24 */ /* 0x000fe4000f8e02ff */
[----:B------:R-:W-:Y:S01]  /*2c70*/  IMAD.X R9, R179, 0x1, R7, P5 ;  /* 0x00000001b3097824 */ /* 0x000fe200028e0607 */
[-C--:B------:R-:W-:Y:S01]  /*2c80*/  IADD3 R72, P5, PT, R181, R100.reuse, RZ ;  /* 0x00000064b5487210 */ /* 0x080fe20007fbe0ff */
[----:B------:R-:W-:Y:S01]  /*2c90*/  IMAD R187, R187, UR4, RZ ;  /* 0x00000004bbbb7c24 */ /* 0x000fe2000f8e02ff */
[----:B------:R-:W-:Y:S01]  /*2ca0*/  IADD3 R74, P6, PT, R183, R100, RZ ;  /* 0x00000064b74a7210 */ /* 0x000fe20007fde0ff */
[----:B------:R-:W-:Y:S01]  /*2cb0*/  IMAD R189, R189, UR4, RZ ;  /* 0x00000004bdbd7c24 */ /* 0x000fe2000f8e02ff */
[----:B------:R-:W-:Y:S01]  /*2cc0*/  LEA.HI.X.SX32 R181, R181, R46, 0x1, P5 ;  /* 0x0000002eb5b57211 */ /* 0x000fe200028f0eff */
[----:B------:R-:W-:Y:S01]  /*2cd0*/  IMAD R191, R191, UR4, RZ ;  /* 0x00000004bfbf7c24 */ /* 0x000fe2000f8e02ff */
[----:B------:R-:W-:-:S02]  /*2ce0*/  IADD3 R76, P5, PT, R185, R100, RZ ;  /* 0x00000064b94c7210 */ /* 0x000fc40007fbe0ff */
[----:B------:R-:W-:Y:S02]  /*2cf0*/  LEA.HI.X.SX32 R183, R183, R46, 0x1, P6 ;  /* 0x0000002eb7b77211 */ /* 0x000fe400030f0eff */
[----:B------:R-:W-:Y:S01]  /*2d00*/  IADD3 R78, P6, PT, R187, R100, RZ ;  /* 0x00000064bb4e7210 */ /* 0x000fe20007fde0ff */
[----:B------:R-:W-:Y:S01]  /*2d10*/  IMAD R193, R193, UR4, RZ ;  /* 0x00000004c1c17c24 */ /* 0x000fe2000f8e02ff */
[----:B------:R-:W-:Y:S01]  /*2d20*/  LEA.HI.X.SX32 R185, R185, R46, 0x1, P5 ;  /* 0x0000002eb9b97211 */ /* 0x000fe200028f0eff */
[----:B------:R-:W-:Y:S01]  /*2d30*/  IMAD R199, R199, UR4, RZ ;  /* 0x00000004c7c77c24 */ /* 0x000fe2000f8e02ff */
[----:B------:R-:W-:Y:S02]  /*2d40*/  IADD3 R80, P5, PT, R189, R100, RZ ;  /* 0x00000064bd507210 */ /* 0x000fe40007fbe0ff */
[----:B------:R-:W-:Y:S02]  /*2d50*/  LEA.HI.X.SX32 R187, R187, R46, 0x1, P6 ;  /* 0x0000002ebbbb7211 */ /* 0x000fe400030f0eff */
        /* <DEDUP_REMOVED lines=24> */
[----:B------:R-:W-:-:S02]  /*2ee0*/  IADD3 R94, P6, PT, R207, R100, RZ ;  /* 0x00000064cf5e7210 */ /* 0x000fc40007fde0ff */
[----:B------:R-:W-:Y:S02]  /*2ef0*/  LEA.HI.X.SX32 R211, R211, R46, 0x1, P5 ;  /* 0x0000002ed3d37211 */ /* 0x000fe400028f0eff */
[----:B------:R-:W-:Y:S02]  /*2f00*/  IADD3 R98, P5, PT, R209, R100, RZ ;  /* 0x00000064d1627210 */ /* 0x000fe40007fbe0ff */
[----:B------:R-:W-:Y:S02]  /*2f10*/  LEA.HI.X.SX32 R207, R207, R46, 0x1, P6 ;  /* 0x0000002ecfcf7211 */ /* 0x000fe400030f0eff */
[----:B------:R-:W-:Y:S02]  /*2f20*/  SHF.R.U32.HI R10, RZ, 0x1, R10 ;  /* 0x00000001ff0a7819 */ /* 0x000fe4000001160a */
[----:B------:R-:W-:Y:S02]  /*2f30*/  IADD3 R100, P6, PT, R11, R100, RZ ;  /* 0x000000640b647210 */ /* 0x000fe40007fde0ff */
[----:B------:R-:W-:-:S02]  /*2f40*/  LEA.HI.X.SX32 R209, R209, R46, 0x1, P5 ;  /* 0x0000002ed1d17211 */ /* 0x000fc400028f0eff */
[----:B------:R-:W-:Y:S02]  /*2f50*/  PRMT R48, RZ, 0x7610, R48 ;  /* 0x00007610ff307816 */ /* 0x000fe40000000030 */
[----:B------:R-:W-:Y:S01]  /*2f60*/  LOP3.LUT P5, RZ, R10, 0x1, RZ, 0xc0, !PT ;  /* 0x000000010aff7812 */ /* 0x000fe200078ac0ff */
[----:B------:R-:W-:Y:S01]  /*2f70*/  @P0 IMAD.MOV.U32 R10, RZ, RZ, R72 ;  /* 0x000000ffff0a0224 */ /* 0x000fe200078e0048 */
[----:B------:R-:W-:Y:S01]  /*2f80*/  LEA.HI.X.SX32 R205, R11, R46, 0x1, P6 ;  /* 0x0000002e0bcd7211 */ /* 0x000fe200030f0eff */
[----:B------:R-:W-:Y:S01]  /*2f90*/  @P0 IMAD.MOV.U32 R11, RZ, RZ, R181 ;  /* 0x000000ffff0b0224 */ /* 0x000fe200078e00b5 */
[----:B------:R-:W-:-:S04]  /*2fa0*/  PRMT R50, RZ, 0x7610, R50 ;  /* 0x00007610ff327816 */ /* 0x000fc80000000032 */
[----:B------:R0:W5:Y:S01]  /*2fb0*/  @P0 LDG.E.U8 R48, desc[UR18][R10.64] ;  /* 0x000000120a300981 */ /* 0x000162000c1e1100 */
[----:B------:R-:W-:Y:S01]  /*2fc0*/  PRMT R52, RZ, 0x7610, R52 ;  /* 0x00007610ff347816 */ /* 0x000fe20000000034 */
[----:B0-----:R-:W-:Y:S02]  /*2fd0*/  @P0 IMAD.MOV.U32 R10, RZ, RZ, R76 ;  /* 0x000000ffff0a0224 */ /* 0x001fe400078e004c */
[----:B------:R-:W-:-:S05]  /*2fe0*/  @P0 IMAD.MOV.U32 R11, RZ, RZ, R185 ;  /* 0x000000ffff0b0224 */ /* 0x000fca00078e00b9 */
        /* <DEDUP_REMOVED lines=9> */
[----:B------:R-:W-:Y:S02]  /*3080*/  PRMT R58, RZ, 0x7610, R58 ;  /* 0x00007610ff3a7816 */ /* 0x000fe4000000003a */
[----:B------:R-:W-:Y:S01]  /*3090*/  PRMT R46, RZ, 0x7610, R46 ;  /* 0x00007610ff2e7816 */ /* 0x000fe2000000002e */
[C---:B------:R-:W-:Y:S02]  /*30a0*/  IMAD R213, R4.reuse, 0x17, RZ ;  /* 0x0000001704d57824 */ /* 0x040fe400078e02ff */
[----:B------:R-:W-:-:S03]  /*30b0*/  IMAD R215, R4, 0x1f, RZ ;  /* 0x0000001f04d77824 */ /* 0x000fc600078e02ff */
[----:B------:R-:W5:Y:S01]  /*30c0*/  @P5 LDG.E.U8 R46, desc[UR18][R8.64] ;  /* 0x00000012082e5981 */ /* 0x000f62000c1e1100 */
[----:B0-----:R-:W-:Y:S02]  /*30d0*/  @P0 IMAD.MOV.U32 R10, RZ, RZ, R88 ;  /* 0x000000ffff0a0224 */ /* 0x001fe400078e0058 */
[----:B------:R-:W-:-:S05]  /*30e0*/  @P0 IMAD.MOV.U32 R11, RZ, RZ, R203 ;  /* 0x000000ffff0b0224 */ /* 0x000fca00078e00cb */
[----:B------:R0:W5:Y:S01]  /*30f0*/  @P0 LDG.E.U8 R56, desc[UR18][R10.64] ;  /* 0x000000120a380981 */ /* 0x000162000c1e1100 */
[----:B------:R-:W-:Y:S01]  /*3100*/  SHF.R.S32.HI R217, RZ, 0x1f, R213 ;  /* 0x0000001fffd97819 */ /* 0x000fe200000114d5 */
[----:B0-----:R-:W-:Y:S02]  /*3110*/  @P0 IMAD.MOV.U32 R10, RZ, RZ, R90 ;  /* 0x000000ffff0a0224 */ /* 0x001fe400078e005a */
[----:B------:R-:W-:-:S05]  /*3120*/  @P0 IMAD.MOV.U32 R11, RZ, RZ, R201 ;  /* 0x000000ffff0b0224 */ /* 0x000fca00078e00c9 */
[----:B------:R0:W5:Y:S01]  /*3130*/  @P0 LDG.E.U8 R58, desc[UR18][R10.64] ;  /* 0x000000120a3a0981 */ /* 0x000162000c1e1100 */
[----:B------:R-:W-:Y:S02]  /*3140*/  SHF.R.S32.HI R219, RZ, 0x1f, R215 ;  /* 0x0000001fffdb7819 */ /* 0x000fe400000114d7 */
[----:B0-----:R-:W-:-:S05]  /*3150*/  IADD3 R10, P5, PT, R213, R6, RZ ;  /* 0x00000006d50a7210 */ /* 0x001fca0007fbe0ff */
[----:B------:R-:W-:Y:S01]  /*3160*/  IMAD.X R11, R217, 0x1, R7, P5 ;  /* 0x00000001d90b7824 */ /* 0x000fe200028e0607 */
[----:B------:R-:W-:Y:S02]  /*3170*/  IADD3 R6, P5, PT, R215, R6, RZ ;  /* 0x00000006d7067210 */ /* 0x000fe40007fbe0ff */
[----:B------:R-:W-:-:S03]  /*3180*/  PRMT R45, RZ, 0x7610, R45 ;  /* 0x00007610ff2d7816 */ /* 0x000fc6000000002d */
[----:B------:R-:W-:Y:S01]  /*3190*/  IMAD.X R7, R219, 0x1, R7, P5 ;  /* 0x00000001db077824 */ /* 0x000fe200028e0607 */
[----:B------:R-:W-:-:S04]  /*31a0*/  PRMT R51, RZ, 0x7610, R51 ;  /* 0x00007610ff337816 */ /* 0x000fc80000000033 */
[----:B------:R0:W5:Y:S01]  /*31b0*/  @!P2 LDG.E.U8 R45, desc[UR18][R6.64] ;  /* 0x00000012062da981 */ /* 0x000162000c1e1100 */
[----:B------:R-:W-:Y:S01]  /*31c0*/  PRMT R60, RZ, 0x7610, R60 ;  /* 0x00007610ff3c7816 */ /* 0x000fe2000000003c */
[----:B------:R-:W-:Y:S01]  /*31d0*/  @P0 IMAD.MOV.U32 R12, RZ, RZ, R92 ;  /* 0x000000ffff0c0224 */ /* 0x000fe200078e005c */
[----:B------:R-:W-:Y:S01]  /*31e0*/  PRMT R47, RZ, 0x7610, R47 ;  /* 0x00007610ff2f7816 */ /* 0x000fe2000000002f */
[----:B------:R-:W-:Y:S01]  /*31f0*/  @P0 IMAD.MOV.U32 R13, RZ, RZ, R211 ;  /* 0x000000ffff0d0224 */ /* 0x000fe200078e00d3 */
[----:B------:R-:W-:Y:S01]  /*3200*/  PRMT R53, RZ, 0x7610, R53 ;  /* 0x00007610ff357816 */ /* 0x000fe20000000035 */
[----:B------:R-:W-:Y:S02]  /*3210*/  @P0 IMAD.MOV.U32 R8, RZ, RZ, R74 ;  /* 0x000000ffff080224 */ /* 0x000fe400078e004a */
[----:B------:R-:W-:Y:S01]  /*3220*/  @P0 IMAD.MOV.U32 R9, RZ, RZ, R183 ;  /* 0x000000ffff090224 */ /* 0x000fe200078e00b7 */
[----:B------:R-:W-:Y:S01]  /*3230*/  PRMT R62, RZ, 0x7610, R62 ;  /* 0x00007610ff3e7816 */ /* 0x000fe2000000003e */
[----:B0-----:R-:W-:Y:S01]  /*3240*/  @P0 IMAD.MOV.U32 R6, RZ, RZ, R82 ;  /* 0x000000ffff060224 */ /* 0x001fe200078e0052 */
[----:B------:R0:W5:Y:S01]  /*3250*/  @P0 LDG.E.U8 R60, desc[UR18][R12.64] ;  /* 0x000000120c3c0981 */ /* 0x000162000c1e1100 */
[----:B------:R-:W-:Y:S01]  /*3260*/  @P0 IMAD.MOV.U32 R7, RZ, RZ, R191 ;  /* 0x000000ffff070224 */ /* 0x000fe200078e00bf */
[----:B------:R-:W-:-:S02]  /*3270*/  PRMT R49, RZ, 0x7610, R49 ;  /* 0x00007610ff317816 */ /* 0x000fc40000000031 */
[----:B------:R1:W5:Y:S04]  /*3280*/  @P0 LDG.E.U8 R47, desc[UR18][R8.64] ;  /* 0x00000012082f0981 */ /* 0x000368000c1e1100 */
[----:B------:R3:W5:Y:S01]  /*3290*/  @P0 LDG.E.U8 R51, desc[UR18][R6.64] ;  /* 0x0000001206330981 */ /* 0x000762000c1e1100 */
[----:B------:R-:W-:Y:S01]  /*32a0*/  PRMT R55, RZ, 0x7610, R55 ;  /* 0x00007610ff377816 */ /* 0x000fe20000000037 */
[----:B0-----:R-:W-:Y:S02]  /*32b0*/  @P0 IMAD.MOV.U32 R12, RZ, RZ, R98 ;  /* 0x000000ffff0c0224 */ /* 0x001fe400078e0062 */
[----:B------:R-:W-:Y:S02]  /*32c0*/  @P0 IMAD.MOV.U32 R13, RZ, RZ, R209 ;  /* 0x000000ffff0d0224 */ /* 0x000fe400078e00d1 */
[----:B-1----:R-:W-:-:S02]  /*32d0*/  @P0 IMAD.MOV.U32 R8, RZ, RZ, R78 ;  /* 0x000000ffff080224 */ /* 0x002fc400078e004e */
[----:B------:R-:W-:Y:S01]  /*32e0*/  @P0 IMAD.MOV.U32 R9, RZ, RZ, R187 ;  /* 0x000000ffff090224 */ /* 0x000fe200078e00bb */
[----:B------:R0:W5:Y:S01]  /*32f0*/  @P0 LDG.E.U8 R62, desc[UR18][R12.64] ;  /* 0x000000120c3e0981 */ /* 0x000162000c1e1100 */
[----:B---3--:R-:W-:Y:S02]  /*3300*/  @P0 IMAD.MOV.U32 R6, RZ, RZ, R198 ;  /* 0x000000ffff060224 */ /* 0x008fe400078e00c6 */
[----:B------:R-:W-:Y:S01]  /*3310*/  @P0 IMAD.MOV.U32 R7, RZ, RZ, R199 ;  /* 0x000000ffff070224 */ /* 0x000fe200078e00c7 */
[----:B------:R1:W3:Y:S04]  /*3320*/  @P0 LDG.E.U8 R49, desc[UR18][R8.64] ;  /* 0x0000001208310981 */ /* 0x0002e8000c1e1100 */
[----:B------:R4:W3:Y:S01]  /*3330*/  @P0 LDG.E.U8 R53, desc[UR18][R6.64] ;  /* 0x0000001206350981 */ /* 0x0008e2000c1e1100 */
[----:B0-----:R-:W-:-:S02]  /*3340*/  PRMT R13, RZ, 0x7610, R13 ;  /* 0x00007610ff0d7816 */ /* 0x001fc4000000000d */
[----:B-1----:R-:W-:-:S04]  /*3350*/  PRMT R9, RZ, 0x7610, R9 ;  /* 0x00007610ff097816 */ /* 0x002fc80000000009 */
[----:B------:R0:W3:Y:S01]  /*3360*/  @P4 LDG.E.U8 R13, desc[UR18][R10.64] ;  /* 0x000000120a0d4981 */ /* 0x0000e2000c1e1100 */
[----:B----4-:R-:W-:Y:S02]  /*3370*/  @P0 IMAD.MOV.U32 R6, RZ, RZ, R86 ;  /* 0x000000ffff060224 */ /* 0x010fe400078e0056 */
[----:B------:R-:W-:-:S05]  /*3380*/  @P0 IMAD.MOV.U32 R7, RZ, RZ, R197 ;  /* 0x000000ffff070224 */ /* 0x000fca00078e00c5 */
[----:B------:R1:W4:Y:S01]  /*3390*/  @P0 LDG.E.U8 R55, desc[UR18][R6.64] ;  /* 0x0000001206370981 */ /* 0x000322000c1e1100 */
[----:B0-----:R-:W-:Y:S01]  /*33a0*/  PRMT R11, RZ, 0x7610, R11 ;  /* 0x00007610ff0b7816 */ /* 0x001fe2000000000b */
[----:B-1----:R-:W-:Y:S02]  /*33b0*/  @P0 IMAD.MOV.U32 R6, RZ, RZ, R96 ;  /* 0x000000ffff060224 */ /* 0x002fe400078e0060 */
[----:B------:R-:W-:-:S05]  /*33c0*/  @P0 IMAD.MOV.U32 R7, RZ, RZ, R195 ;  /* 0x000000ffff070224 */ /* 0x000fca00078e00c3 */
[----:B------:R0:W4:Y:S01]  /*33d0*/  @P0 LDG.E.U8 R9, desc[UR18][R6.64] ;  /* 0x0000001206090981 */ /* 0x000122000c1e1100 */
[----:B------:R-:W-:Y:S01]  /*33e0*/  PRMT R57, RZ, 0x7610, R57 ;  /* 0x00007610ff397816 */ /* 0x000fe20000000039 */
[----:B0-----:R-:W-:Y:S02]  /*33f0*/  @P0 IMAD.MOV.U32 R6, RZ, RZ, R94 ;  /* 0x000000ffff060224 */ /* 0x001fe400078e005e */
[----:B------:R-:W-:-:S05]  /*3400*/  @P0 IMAD.MOV.U32 R7, RZ, RZ, R207 ;  /* 0x000000ffff070224 */ /* 0x000fca00078e00cf */
[----:B------:R0:W4:Y:S02]  /*3410*/  @P0 LDG.E.U8 R11, desc[UR18][R6.64] ;  /* 0x00000012060b0981 */ /* 0x000124000c1e1100 */
[----:B0-----:R-:W-:Y:S02]  /*3420*/  @P0 IMAD.MOV.U32 R6, RZ, RZ, R100 ;  /* 0x000000ffff060224 */ /* 0x001fe400078e0064 */
[----:B------:R-:W-:-:S05]  /*3430*/  @P0 IMAD.MOV.U32 R7, RZ, RZ, R205 ;  /* 0x000000ffff070224 */ /* 0x000fca00078e00cd */
[----:B------:R-:W4:Y:S01]  /*3440*/  @P0 LDG.E.U8 R57, desc[UR18][R6.64] ;  /* 0x0000001206390981 */ /* 0x000f22000c1e1100 */
[----:B------:R-:W-:-:S04]  /*3450*/  @!UP0 UIADD3 UR4, UPT, UPT, -UR7, 0x100000, URZ ;  /* 0x0010000007048890 */ /* 0x000fc8000fffe1ff */
[----:B------:R-:W-:Y:S02]  /*3460*/  @!UP0 USHF.L.U32 UR5, UR4, 0xb, URZ ;  /* 0x0000000b04058899 */ /* 0x000fe400080006ff */
[----:B------:R-:W-:Y:S01]  /*3470*/  @!UP0 USHF.L.U32 UR4, UR4, 0x1, URZ ;  /* 0x0000000104048899 */ /* 0x000fe200080006ff */
[----:B------:R-:W-:Y:S01]  /*3480*/  VOTEU.ALL UP0, P3 ;  /* 0x0000000000ff7886 */ /* 0x000fe20001800000 */
[C---:B------:R-:W-:Y:S02]  /*3490*/  LOP3.LUT R102, R3.reuse, 0x10, RZ, 0x3c, !PT ;  /* 0x0000001003667812 */ /* 0x040fe400078e3cff */
[C---:B------:R-:W-:Y:S02]  /*34a0*/  LOP3.LUT R104, R3.reuse, 0x20, RZ, 0x3c, !PT ;  /* 0x0000002003687812 */ /* 0x040fe400078e3cff */
[C---:B------:R-:W-:Y:S02]  /*34b0*/  LOP3.LUT R106, R3.reuse, 0x30, RZ, 0x3c, !PT ;  /* 0x00000030036a7812 */ /* 0x040fe400078e3cff */
[----:B------:R-:W-:-:S02]  /*34c0*/  LOP3.LUT R108, R3, 0x40, RZ, 0x3c, !PT ;  /* 0x00000040036c7812 */ /* 0x000fc400078e3cff */
[C---:B------:R-:W-:Y:S02]  /*34d0*/  LOP3.LUT R221, R3.reuse, 0x50, RZ, 0x3c, !PT ;  /* 0x0000005003dd7812 */ /* 0x040fe400078e3cff */
[----:B------:R0:W1:Y:S01]  /*34e0*/  @!UP0 SYNCS.EXCH.64 URZ, [UR16+0x3008], UR4 ;  /* 0x0030080410ff85b2 */ /* 0x0000620008000100 */
[----:B------:R0:W-:Y:S01]  /*34f0*/  STS.U8 [R3+UR16], R18 ;  /* 0x0000001203007988 */ /* 0x0001e20008000010 */
[----:B------:R-:W-:-:S03]  /*3500*/  LOP3.LUT R223, R3, 0x60, RZ, 0x3c, !PT ;  /* 0x0000006003df7812 */ /* 0x000fc600078e3cff */
[----:B--2---:R0:W-:Y:S01]  /*3510*/  STS.U8 [R3+UR16+0x400], R24 ;  /* 0x0004001803007988 */ /* 0x0041e20008000010 */
[----:B------:R-:W-:-:S03]  /*3520*/  LOP3.LUT R110, R3, 0x70, RZ, 0x3c, !PT ;  /* 0x00000070036e7812 */ /* 0x000fc600078e3cff */
[----:B------:R0:W-:Y:S04]  /*3530*/  STS.U8 [R3+UR16+0x800], R26 ;  /* 0x0008001a03007988 */ /* 0x0001e80008000010 */
        /* <DEDUP_REMOVED lines=21> */
[----:B-----5:R0:W-:Y:S04]  /*3690*/  STS.U8 [R223+UR16+0x300], R22 ;  /* 0x00030016df007988 */ /* 0x0201e80008000010 */
[----:B------:R0:W-:Y:S04]  /*36a0*/  STS.U8 [R223+UR16+0x700], R30 ;  /* 0x0007001edf007988 */ /* 0x0001e80008000010 */
[----:B------:R0:W-:Y:S01]  /*36b0*/  STS.U8 [R223+UR16+0xb00], R39 ;  /* 0x000b0027df007988 */ /* 0x0001e20008000010 */
[----:B------:R-:W-:-:S04]  /*36c0*/  ISETP.NE.U32.AND P0, PT, RZ, UR8, PT ;  /* 0x00000008ff007c0c */ /* 0x000fc8000bf05070 */
[C---:B------:R-:W-:Y:S01]  /*36d0*/  ISETP.LT.OR P2, PT, R68.reuse, 0x20, P0 ;  /* 0x000000204400780c */ /* 0x040fe20000741670 */
[----:B------:R0:W-:Y:S04]  /*36e0*/  STS.U8 [R223+UR16+0xf00], R46 ;  /* 0x000f002edf007988 */ /* 0x0001e80008000010 */
[----:B------:R0:W-:Y:S04]  /*36f0*/  STS.U8 [R110+UR16+0x380], R23 ;  /* 0x000380176e007988 */ /* 0x0001e80008000010 */
[----:B------:R0:W-:Y:S01]  /*3700*/  STS.U8 [R110+UR16+0x780], R33 ;  /* 0x000780216e007988 */ /* 0x0001e20008000010 */
[----:B------:R-:W-:-:S03]  /*3710*/  ISETP.GE.AND P4, PT, R68, 0x40, PT ;  /* 0x000000404400780c */ /* 0x000fc60003f86270 */
[----:B------:R0:W-:Y:S04]  /*3720*/  STS.U8 [R110+UR16+0xf80], R45 ;  /* 0x000f802d6e007988 */ /* 0x0001e80008000010 */
[----:B---3--:R0:W-:Y:S04]  /*3730*/  STS.U8 [R110+UR16+0xb80], R13 ;  /* 0x000b800d6e007988 */ /* 0x0081e80008000010 */
        /* <DEDUP_REMOVED lines=12> */
[----:B----4-:R0:W-:Y:S04]  /*3800*/  STS.U8 [R102+UR16+0x2480], R55 ;  /* 0x0024803766007988 */ /* 0x0101e80008000010 */
[----:B------:R0:W-:Y:S04]  /*3810*/  STS.U8 [R102+UR16+0x2580], R9 ;  /* 0x0025800966007988 */ /* 0x0001e80008000010 */
[----:B------:R0:W-:Y:S04]  /*3820*/  STS.U8 [R102+UR16+0x2680], R11 ;  /* 0x0026800b66007988 */ /* 0x0001e80008000010 */
[----:B------:R0:W-:Y:S01]  /*3830*/  STS.U8 [R102+UR16+0x2780], R57 ;  /* 0x0027803966007988 */ /* 0x0001e20008000010 */
[----:B-1----:R1:W-:Y:S06]  /*3840*/  MEMBAR.ALL.CTA ;  /* 0x0000000000007992 */ /* 0x0023ec0000008000 */
[----:B-1----:R-:W1:Y:S02]  /*3850*/  FENCE.VIEW.ASYNC.S ;  /* 0x00000000000073c6 */ /* 0x002e640000000000 */
[----:B-1----:R-:W-:Y:S06]  /*3860*/  BAR.SYNC.DEFER_BLOCKING 0x0 ;  /* 0x0000000000007b1d */ /* 0x002fec0000010000 */
[----:B------:R-:W-:Y:S05]  /*3870*/  @P2 BRA `(.L_x_6) ;  /* 0x00000000003c2947 */ /* 0x000fea0003800000 */
[----:B0-----:R-:W-:Y:S02]  /*3880*/  UIADD3 UR4, UPT, UPT, UR16, 0x2000, URZ ;  /* 0x0000200010047890 */ /* 0x001fe4000fffe0ff */
[----:B------:R-:W-:Y:S02]  /*3890*/  USHF.R.U32.HI UR6, URZ, 0x4, UR16 ;  /* 0x00000004ff067899 */ /* 0x000fe40008011610 */
[----:B------:R-:W-:Y:S02]  /*38a0*/  USHF.R.U32.HI UR4, URZ, 0x4, UR4 ;  /* 0x00000004ff047899 */ /* 0x000fe40008011604 */
[----:B------:R-:W-:Y:S02]  /*38b0*/  USGXT.U32 UR6, UR6, 0xe ;  /* 0x0000000e0606789a */ /* 0x000fe40008000000 */
[----:B------:R-:W-:Y:S01]  /*38c0*/  USGXT.U32 UR8, UR4, 0xe ;  /* 0x0000000e0408789a */ /* 0x000fe20008000000 */
[----:B------:R-:W-:Y:S02]  /*38d0*/  UMOV UR5, URZ ;  /* 0x000000ff00057c82 */ /* 0x000fe40008000000 */
[----:B------:R-:W-:Y:S01]  /*38e0*/  UMOV UR4, UR10 ;  /* 0x0000000a00047c82 */ /* 0x000fe20008000000 */
[----:B------:R-:W-:Y:S01]  /*38f0*/  UMOV UR14, 0x0 ;  /* 0x00000000000e7882 */ /* 0x000fe20000000000 */
[----:B------:R-:W-:Y:S01]  /*3900*/  UMOV UR15, 0x8108490 ;  /* 0x08108490000f7882 */ /* 0x000fe20000000000 */
[----:B------:R-:W-:Y:S01]  /*3910*/  UMOV UR7, 0x40004040 ;  /* 0x4000404000077882 */ /* 0x000fe20000000000 */
[----:B------:R-:W-:Y:S01]  /*3920*/  UMOV UR9, 0xc0004010 ;  /* 0xc000401000097882 */ /* 0x000fe20000000000 */
[----:B------:R-:W-:Y:S01]  /*3930*/  UMOV UR4, UR4 ;  /* 0x0000000400047c82 */ /* 0x000fe20008000000 */
[----:B------:R1:W-:Y:S01]  /*3940*/  UTCQMMA gdesc[UR6], gdesc[UR8], tmem[UR17], tmem[UR14], idesc[UR15], !UPT ;  /* 0x00ff0e08060075ea */ /* 0x0003e2000f800311 */
[----:B------:R1:W-:Y:S01]  /*3950*/  UTCBAR [UR4], URZ ;  /* 0x000000ff040073e9 */ /* 0x0003e200080000ff */
[----:B------:R-:W-:-:S02]  /*3960*/  NOP ;  /* 0x0000000000007918 */ /* 0x000fc40000000000 */
.L_x_6:
[----:B01----:R-:W-:Y:S01]  /*3970*/  UMOV UR4, URZ ;  /* 0x000000ff00047c82 */ /* 0x003fe20008000000 */
[----:B------:R-:W-:Y:S05]  /*3980*/  @!P4 BRA `(.L_x_7) ;  /* 0x000000140060c947 */ /* 0x000fea0003800000 */
[----:B------:R-:W-:Y:S01]  /*3990*/  SHF.R.S32.HI R7, RZ, 0x1f, R68 ;  /* 0x0000001fff077819 */ /* 0x000fe20000011444 */
[----:B------:R-:W-:Y:S01]  /*39a0*/  IMAD.SHL.U32 R112, R4, 0x20, RZ ;  /* 0x0000002004707824 */ /* 0x000fe200078e00ff */
[----:B------:R-:W-:Y:S01]  /*39b0*/  UIADD3 UR5, UPT, UPT, UR16, 0x2800, URZ ;  /* 0x0000280010057890 */ /* 0x000fe2000fffe0ff */
[----:B------:R-:W-:Y:S01]  /*39c0*/  IMAD.SHL.U32 R227, R5, 0x20, RZ ;  /* 0x0000002005e37824 */ /* 0x000fe200078e00ff */
[----:B------:R-:W-:Y:S01]  /*39d0*/  LEA.HI R7, R7, R68, RZ, 0x5 ;  /* 0x0000004407077211 */ /* 0x000fe200078f28ff */
[----:B------:R-:W-:Y:S01]  /*39e0*/  UIADD3 UR4, UPT, UPT, UR16, 0x1000, URZ ;  /* 0x0000100010047890 */ /* 0x000fe2000fffe0ff */
[--C-:B------:R-:W-:Y:S01]  /*39f0*/  IADD3 R114, P2, P4, R15, UR20, R112.reuse ;  /* 0x000000140f727c10 */ /* 0x100fe2000fc5e070 */
[----:B------:R-:W-:Y:S01]  /*3a00*/  USHF.R.U32.HI UR5, URZ, 0x4, UR5 ;  /* 0x00000004ff057899 */ /* 0x000fe20008011605 */
[----:B------:R-:W-:Y:S01]  /*3a10*/  SHF.R.S32.HI R7, RZ, 0x5, R7 ;  /* 0x00000005ff077819 */ /* 0x000fe20000011407 */
[----:B------:R-:W-:Y:S01]  /*3a20*/  USHF.R.U32.HI UR4, URZ, 0x4, UR4 ;  /* 0x00000004ff047899 */ /* 0x000fe20008011604 */
[----:B------:R-:W-:Y:S01]  /*3a30*/  SHF.R.S32.HI R225, RZ, 0x1f, R112 ;  /* 0x0000001fffe17819 */ /* 0x000fe20000011470 */
[----:B------:R-:W-:Y:S01]  /*3a40*/  IMAD.MOV.U32 R4, RZ, RZ, RZ ;  /* 0x000000ffff047224 */ /* 0x000fe200078e00ff */
[----:B------:R-:W-:Y:S01]  /*3a50*/  VIMNMX R7, PT, PT, R7, 0x2, !PT ;  /* 0x0000000207077848 */ /* 0x000fe20007fe0100 */
[----:B------:R-:W-:Y:S01]  /*3a60*/  USGXT.U32 UR14, UR5, 0xe ;  /* 0x0000000e050e789a */ /* 0x000fe20008000000 */
[----:B------:R-:W-:Y:S01]  /*3a70*/  IADD3.X R116, PT, PT, R14, UR21, R225, P2, P4 ;  /* 0x000000150e747c10 */ /* 0x000fe200097e84e1 */
[----:B------:R-:W0:Y:S01]  /*3a80*/  LDCU UR20, c[0x0][0x3a8] ;  /* 0x00007500ff1477ac */ /* 0x000e220008000800 */
[----:B------:R-:W-:Y:S01]  /*3a90*/  SHF.R.S32.HI R118, RZ, 0x1f, R227 ;  /* 0x0000001fff767819 */ /* 0x000fe200000114e3 */
[----:B------:R-:W-:Y:S01]  /*3aa0*/  VIADD R120, R7, 0xffffffff ;  /* 0xffffffff07787836 */ /* 0x000fe20000000000 */
[----:B------:R-:W-:Y:S01]  /*3ab0*/  USGXT.U32 UR8, UR4, 0xe ;  /* 0x0000000e0408789a */ /* 0x000fe20008000000 */
[----:B------:R-:W-:Y:S01]  /*3ac0*/  UMOV UR13, UR10 ;  /* 0x0000000a000d7c82 */ /* 0x000fe20008000000 */
[----:B------:R-:W-:Y:S01]  /*3ad0*/  UMOV UR15, 0x1 ;  /* 0x00000001000f7882 */ /* 0x000fe20000000000 */
[----:B------:R-:W-:-:S09]  /*3ae0*/  UMOV UR5, URZ ;  /* 0x000000ff00057c82 */ /* 0x000fd20008000000 */
.L_x_10:
[----:B------:R-:W-:Y:S01]  /*3af0*/  IMAD.U32 R122, R4, -0x80000000, RZ ;  /* 0x80000000047a7824 */ /* 0x000fe200078e00ff */
[-C--:B------:R-:W-:Y:S02]  /*3b00*/  IADD3 R4, P6, PT, R215, R114.reuse, RZ ;  /* 0x00000072d7047210 */ /* 0x080fe40007fde0ff */
[-C--:B------:R-:W-:Y:S02]  /*3b10*/  IADD3 R6, P4, PT, R177, R114.reuse, RZ ;  /* 0x00000072b1067210 */ /* 0x080fe40007f9e0ff */
[-C--:B------:R-:W-:Y:S01]  /*3b20*/  IADD3 R8, P2, PT, R173, R114.reuse, RZ ;  /* 0x00000072ad087210 */ /* 0x080fe20007f5e0ff */
[--C-:B------:R-:W-:Y:S01]  /*3b30*/  IMAD.X R5, R219, 0x1, R116.reuse, P6 ;  /* 0x00000001db057824 */ /* 0x100fe200030e0674 */
        /* <DEDUP_REMOVED lines=30> */
[----:B------:R-:W1:Y:S01]  /*3d20*/  SYNCS.PHASECHK.TRANS64.TRYWAIT P6, [UR13], R122 ;  /* 0x0000007aff0075a7 */ /* 0x000e6200080c110d */
        /* <DEDUP_REMOVED lines=22> */
[----:B------:R-:W-:Y:S01]  /*3e90*/  IADD3 R62, P4, PT, R69, R114, RZ ;  /* 0x00000072453e7210 */ /* 0x000fe20007f9e0ff */
[--C-:B------:R-:W-:Y:S01]  /*3ea0*/  IMAD.X R59, R79, 0x1, R116.reuse, P2 ;  /* 0x000000014f3b7824 */ /* 0x100fe200010e0674 */
[----:B0-----:R-:W-:Y:S01]  /*3eb0*/  IADD3 R64, P2, PT, R114, UR20, RZ ;  /* 0x0000001472407c10 */ /* 0x001fe2000ff5e0ff */
[--C-:B------:R-:W-:Y:S01]  /*3ec0*/  IMAD.X R61, R75, 0x1, R116.reuse, P5 ;  /* 0x000000014b3d7824 */ /* 0x100fe200028e0674 */
[C---:B------:R-:W-:Y:S01]  /*3ed0*/  ISETP.GT.AND P5, PT, R66.reuse, 0x1, PT ;  /* 0x000000014200780c */ /* 0x040fe20003fa4270 */
[--C-:B------:R-:W-:Y:S01]  /*3ee0*/  IMAD.X R63, R71, 0x1, R116.reuse, P4 ;  /* 0x00000001473f7824 */ /* 0x100fe200020e0674 */
[C---:B------:R-:W-:Y:S01]  /*3ef0*/  ISETP.GT.AND P4, PT, R66.reuse, 0x2, PT ;  /* 0x000000024200780c */ /* 0x040fe20003f84270 */
[----:B------:R-:W-:Y:S01]  /*3f00*/  IMAD.X R65, R67, 0x1, R116, P2 ;  /* 0x0000000143417824 */ /* 0x000fe200010e0674 */
[----:B------:R-:W-:-:S02]  /*3f10*/  ISETP.GT.AND P2, PT, R66, 0x3, PT ;  /* 0x000000034200780c */ /* 0x000fc40003f44270 */
[----:B------:R-:W-:Y:S01]  /*3f20*/  PRMT R231, RZ, 0x7610, R231 ;  /* 0x00007610ffe77816 */ /* 0x000fe200000000e7 */
[----:B-1----:R-:W-:Y:S10]  /*3f30*/  @!P6 BRA `(.L_x_8) ;  /* 0x00000030007ce947 */ /* 0x002ff40003800000 */
.L_x_16:
[C---:B------:R-:W-:Y:S01]  /*3f40*/  ISETP.GT.AND P6, PT, R66.reuse, 0x4, PT ;  /* 0x000000044200780c */ /* 0x040fe20003fc4270 */
[----:B------:R0:W2:Y:S01]  /*3f50*/  @P5 LDG.E.U8 R231, desc[UR18][R64.64] ;  /* 0x0000001240e75981 */ /* 0x0000a2000c1e1100 */
[----:B------:R-:W-:Y:S02]  /*3f60*/  PRMT R229, RZ, 0x7610, R229 ;  /* 0x00007610ffe57816 */ /* 0x000fe400000000e5 */
[----:B------:R-:W-:Y:S02]  /*3f70*/  PRMT R233, RZ, 0x7610, R233 ;  /* 0x00007610ffe97816 */ /* 0x000fe400000000e9 */
[----:B------:R-:W-:Y:S02]  /*3f80*/  PRMT R235, RZ, 0x7610, R235 ;  /* 0x00007610ffeb7816 */ /* 0x000fe400000000eb */
[----:B------:R1:W3:Y:S01]  /*3f90*/  @P4 LDG.E.U8 R229, desc[UR18][R62.64] ;  /* 0x000000123ee54981 */ /* 0x0002e2000c1e1100 */
[----:B------:R-:W-:-:S03]  /*3fa0*/  ISETP.GT.AND P4, PT, R66, 0x6, PT ;  /* 0x000000064200780c */ /* 0x000fc60003f84270 */
[----:B------:R4:W5:Y:S01]  /*3fb0*/  @P2 LDG.E.U8 R233, desc[UR18][R60.64] ;  /* 0x000000123ce92981 */ /* 0x000962000c1e1100 */
[----:B------:R-:W-:-:S03]  /*3fc0*/  ISETP.GT.AND P2, PT, R66, 0x7, PT ;  /* 0x000000074200780c */ /* 0x000fc60003f44270 */
[----:B------:R-:W2:Y:S01]  /*3fd0*/  @P6 LDG.E.U8 R235, desc[UR18][R58.64] ;  /* 0x000000123aeb6981 */ /* 0x000ea2000c1e1100 */
[C---:B------:R-:W-:Y:S02]  /*3fe0*/  ISETP.GT.AND P6, PT, R66.reuse, 0x8, PT ;  /* 0x000000084200780c */ /* 0x040fe40003fc4270 */
[----:B------:R-:W-:Y:S02]  /*3ff0*/  ISETP.GT.AND P5, PT, R66, 0x5, PT ;  /* 0x000000054200780c */ /* 0x000fe40003fa4270 */
[----:B0-----:R-:W-:Y:S02]  /*4000*/  PRMT R64, RZ, 0x7610, R64 ;  /* 0x00007610ff407816 */ /* 0x001fe40000000040 */
[----:B-1----:R-:W-:Y:S02]  /*4010*/  PRMT R63, RZ, 0x7610, R63 ;  /* 0x00007610ff3f7816 */ /* 0x002fe4000000003f */
[----:B----4-:R-:W-:Y:S02]  /*4020*/  PRMT R60, RZ, 0x7610, R60 ;  /* 0x00007610ff3c7816 */ /* 0x010fe4000000003c */
[----:B------:R0:W4:Y:S01]  /*4030*/  @P4 LDG.E.U8 R64, desc[UR18][R54.64] ;  /* 0x0000001236404981 */ /* 0x000122000c1e1100 */
[----:B------:R-:W-:-:S02]  /*4040*/  PRMT R122, RZ, 0x7610, R122 ;  /* 0x00007610ff7a7816 */ /* 0x000fc4000000007a */
[C---:B------:R-:W-:Y:S01]  /*4050*/  ISETP.GT.AND P4, PT, R66.reuse, 0xa, PT ;  /* 0x0000000a4200780c */ /* 0x040fe20003f84270 */
[----:B------:R1:W2:Y:S01]  /*4060*/  @P2 LDG.E.U8 R63, desc[UR18][R52.64] ;  /* 0x00000012343f2981 */ /* 0x0002a2000c1e1100 */
[----:B------:R-:W-:-:S03]  /*4070*/  ISETP.GT.AND P2, PT, R66, 0xb, PT ;  /* 0x0000000b4200780c */ /* 0x000fc60003f44270 */
[----:B------:R-:W2:Y:S01]  /*4080*/  @P6 LDG.E.U8 R60, desc[UR18][R50.64] ;  /* 0x00000012323c6981 */ /* 0x000ea2000c1e1100 */
[C---:B------:R-:W-:Y:S02]  /*4090*/  ISETP.GT.AND P6, PT, R66.reuse, 0xc, PT ;  /* 0x0000000c4200780c */ /* 0x040fe40003fc4270 */
[----:B0-----:R-:W-:Y:S01]  /*40a0*/  PRMT R55, RZ, 0x7610, R55 ;  /* 0x00007610ff377816 */ /* 0x001fe20000000037 */
[----:B------:R0:W3:Y:S01]  /*40b0*/  @P5 LDG.E.U8 R122, desc[UR18][R56.64] ;  /* 0x00000012387a5981 */ /* 0x0000e2000c1e1100 */
[----:B------:R-:W-:Y:S02]  /*40c0*/  ISETP.GT.AND P5, PT, R66, 0x9, PT ;  /* 0x000000094200780c */ /* 0x000fe40003fa4270 */
[----:B-1----:R-:W-:Y:S02]  /*40d0*/  PRMT R53, RZ, 0x7610, R53 ;  /* 0x00007610ff357816 */ /* 0x002fe40000000035 */
[----:B------:R-:W-:Y:S01]  /*40e0*/  PRMT R59, RZ, 0x7610, R59 ;  /* 0x00007610ff3b7816 */ /* 0x000fe2000000003b */
[----:B------:R1:W3:Y:S01]  /*40f0*/  @P2 LDG.E.U8 R55, desc[UR18][R44.64] ;  /* 0x000000122c372981 */ /* 0x0002e2000c1e1100 */
[----:B0-----:R-:W-:-:S03]  /*4100*/  PRMT R57, RZ, 0x7610, R57 ;  /* 0x00007610ff397816 */ /* 0x001fc60000000039 */
[----:B------:R-:W3:Y:S01]  /*4110*/  @P6 LDG.E.U8 R53, desc[UR18][R42.64] ;  /* 0x000000122a356981 */ /* 0x000ee2000c1e1100 */
[C---:B------:R-:W-:Y:S02]  /*4120*/  ISETP.GT.AND P2, PT, R66.reuse, 0xf, PT ;  /* 0x0000000f4200780c */ /* 0x040fe40003f44270 */
[C---:B------:R-:W-:Y:S01]  /*4130*/  ISETP.GT.AND P6, PT, R66.reuse, 0x10, PT ;  /* 0x000000104200780c */ /* 0x040fe20003fc4270 */
[----:B------:R0:W3:Y:S04]  /*4140*/  @P5 LDG.E.U8 R59, desc[UR18][R48.64] ;  /* 0x00000012303b5981 */ /* 0x0000e8000c1e1100 */
[----:B------:R0:W3:Y:S01]  /*4150*/  @P4 LDG.E.U8 R57, desc[UR18][R46.64] ;  /* 0x000000122e394981 */ /* 0x0000e2000c1e1100 */
[C---:B------:R-:W-:Y:S02]  /*4160*/  ISETP.GT.AND P4, PT, R66.reuse, 0xe, PT ;  /* 0x0000000e4200780c */ /* 0x040fe40003f84270 */
[----:B------:R-:W-:-:S02]  /*4170*/  ISETP.GT.AND P5, PT, R66, 0xd, PT ;  /* 0x0000000d4200780c */ /* 0x000fc40003fa4270 */
[----:B-1----:R-:W-:Y:S02]  /*4180*/  PRMT R44, RZ, 0x7610, R44 ;  /* 0x00007610ff2c7816 */ /* 0x002fe4000000002c */
[----:B0-----:R-:W-:Y:S02]  /*4190*/  PRMT R48, RZ, 0x7610, R48 ;  /* 0x00007610ff307816 */ /* 0x001fe40000000030 */
[----:B------:R-:W-:Y:S02]  /*41a0*/  PRMT R47, RZ, 0x7610, R47 ;  /* 0x00007610ff2f7816 */ /* 0x000fe4000000002f */
[----:B------:R-:W3:Y:S01]  /*41b0*/  @P6 LDG.E.U8 R44, desc[UR18][R34.64] ;  /* 0x00000012222c6981 */ /* 0x000ee2000c1e1100 */
[----:B------:R-:W-:-:S03]  /*41c0*/  PRMT R50, RZ, 0x7610, R50 ;  /* 0x00007610ff327816 */ /* 0x000fc60000000032 */
[----:B------:R0:W4:Y:S01]  /*41d0*/  @P4 LDG.E.U8 R48, desc[UR18][R38.64] ;  /* 0x0000001226304981 */ /* 0x000122000c1e1100 */
[----:B------:R-:W-:-:S03]  /*41e0*/  ISETP.GT.AND P4, PT, R66, 0x12, PT ;  /* 0x000000124200780c */ /* 0x000fc60003f84270 */
[----:B------:R1:W4:Y:S01]  /*41f0*/  @P2 LDG.E.U8 R47, desc[UR18][R36.64] ;  /* 0x00000012242f2981 */ /* 0x000322000c1e1100 */
[C---:B------:R-:W-:Y:S02]  /*4200*/  ISETP.GT.AND P2, PT, R66.reuse, 0x13, PT ;  /* 0x000000134200780c */ /* 0x040fe40003f44270 */
[C---:B------:R-:W-:Y:S01]  /*4210*/  ISETP.GT.AND P6, PT, R66.reuse, 0x14, PT ;  /* 0x000000144200780c */ /* 0x040fe20003fc4270 */
[----:B------:R1:W4:Y:S01]  /*4220*/  @P5 LDG.E.U8 R50, desc[UR18][R40.64] ;  /* 0x0000001228325981 */ /* 0x000322000c1e1100 */
[----:B------:R-:W-:Y:S02]  /*4230*/  ISETP.GT.AND P5, PT, R66, 0x11, PT ;  /* 0x000000114200780c */ /* 0x000fe40003fa4270 */
[----:B0-----:R-:W-:Y:S02]  /*4240*/  PRMT R39, RZ, 0x7610, R39 ;  /* 0x00007610ff277816 */ /* 0x001fe40000000027 */
[----:B-1----:R-:W-:Y:S02]  /*4250*/  PRMT R37, RZ, 0x7610, R37 ;  /* 0x00007610ff257816 */ /* 0x002fe40000000025 */
[----:B------:R-:W-:-:S03]  /*4260*/  PRMT R41, RZ, 0x7610, R41 ;  /* 0x00007610ff297816 */ /* 0x000fc60000000029 */
[----:B------:R0:W4:Y:S01]  /*4270*/  @P2 LDG.E.U8 R39, desc[UR18][R28.64] ;  /* 0x000000121c272981 */ /* 0x000122000c1e1100 */
[----:B------:R-:W-:Y:S02]  /*4280*/  PRMT R43, RZ, 0x7610, R43 ;  /* 0x00007610ff2b7816 */ /* 0x000fe4000000002b */
[C---:B------:R-:W-:Y:S01]  /*4290*/  ISETP.GT.AND P2, PT, R66.reuse, 0x17, PT ;  /* 0x000000174200780c */ /* 0x040fe20003f44270 */
[----:B------:R-:W4:Y:S01]  /*42a0*/  @P6 LDG.E.U8 R37, desc[UR18][R26.64] ;  /* 0x000000121a256981 */ /* 0x000f22000c1e1100 */
[----:B------:R-:W-:-:S03]  /*42b0*/  ISETP.GT.AND P6, PT, R66, 0x18, PT ;  /* 0x000000184200780c */ /* 0x000fc60003fc4270 */
[----:B------:R1:W4:Y:S01]  /*42c0*/  @P4 LDG.E.U8 R41, desc[UR18][R30.64] ;  /* 0x000000121e294981 */ /* 0x000322000c1e1100 */
[----:B------:R-:W-:-:S03]  /*42d0*/  ISETP.GT.AND P4, PT, R66, 0x16, PT ;  /* 0x000000164200780c */ /* 0x000fc60003f84270 */
[----:B------:R1:W4:Y:S01]  /*42e0*/  @P5 LDG.E.U8 R43, desc[UR18][R32.64] ;  /* 0x00000012202b5981 */ /* 0x000322000c1e1100 */
[----:B------:R-:W-:Y:S02]  /*42f0*/  ISETP.GT.AND P5, PT, R66, 0x15, PT ;  /* 0x000000154200780c */ /* 0x000fe40003fa4270 */
[----:B0-----:R-:W-:Y:S02]  /*4300*/  PRMT R28, RZ, 0x7610, R28 ;  /* 0x00007610ff1c7816 */ /* 0x001fe4000000001c */
[----:B-1----:R-:W-:Y:S02]  /*4310*/  PRMT R31, RZ, 0x7610, R31 ;  /* 0x00007610ff1f7816 */ /* 0x002fe4000000001f */
[----:B------:R-:W-:Y:S02]  /*4320*/  PRMT R34, RZ, 0x7610, R34 ;  /* 0x00007610ff227816 */ /* 0x000fe40000000022 */
[----:B------:R-:W4:Y:S01]  /*4330*/  @P6 LDG.E.U8 R28, desc[UR18][R18.64] ;  /* 0x00000012121c6981 */ /* 0x000f22000c1e1100 */
[----:B------:R-:W-:-:S03]  /*4340*/  PRMT R32, RZ, 0x7610, R32 ;  /* 0x00007610ff207816 */ /* 0x000fc60000000020 */
[----:B------:R0:W5:Y:S01]  /*4350*/  @P2 LDG.E.U8 R31, desc[UR18][R20.64] ;  /* 0x00000012141f2981 */ /* 0x000162000c1e1100 */
[----:B------:R-:W-:-:S03]  /*4360*/  ISETP.GT.AND P2, PT, R66, 0x1b, PT ;  /* 0x0000001b4200780c */ /* 0x000fc60003f44270 */
[----:B------:R1:W5:Y:S01]  /*4370*/  @P4 LDG.E.U8 R32, desc[UR18][R22.64] ;  /* 0x0000001216204981 */ /* 0x000362000c1e1100 */
[C---:B------:R-:W-:Y:S02]  /*4380*/  ISETP.GT.AND P4, PT, R66.reuse, 0x1a, PT ;  /* 0x0000001a4200780c */ /* 0x040fe40003f84270 */
[C---:B------:R-:W-:Y:S01]  /*4390*/  ISETP.GT.AND P6, PT, R66.reuse, 0x1c, PT ;  /* 0x0000001c4200780c */ /* 0x040fe20003fc4270 */
[----:B------:R1:W5:Y:S01]  /*43a0*/  @P5 LDG.E.U8 R34, desc[UR18][R24.64] ;  /* 0x0000001218225981 */ /* 0x000362000c1e1100 */
[----:B------:R-:W-:Y:S02]  /*43b0*/  ISETP.GT.AND P5, PT, R66, 0x19, PT ;  /* 0x000000194200780c */ /* 0x000fe40003fa4270 */
[----:B0-----:R-:W-:Y:S02]  /*43c0*/  PRMT R21, RZ, 0x7610, R21 ;  /* 0x00007610ff157816 */ /* 0x001fe40000000015 */
[----:B-1----:R-:W-:Y:S02]  /*43d0*/  PRMT R23, RZ, 0x7610, R23 ;  /* 0x00007610ff177816 */ /* 0x002fe40000000017 */
[----:B------:R-:W-:-:S04]  /*43e0*/  PRMT R25, RZ, 0x7610, R25 ;  /* 0x00007610ff197816 */ /* 0x000fc80000000019 */
[----:B------:R-:W5:Y:S01]  /*43f0*/  @P2 LDG.E.U8 R23, desc[UR18][R12.64] ;  /* 0x000000120c172981 */ /* 0x000f62000c1e1100 */
[----:B------:R-:W-:Y:S02]  /*4400*/  PRMT R27, RZ, 0x7610, R27 ;  /* 0x00007610ff1b7816 */ /* 0x000fe4000000001b */
[C---:B------:R-:W-:Y:S01]  /*4410*/  ISETP.GT.AND P2, PT, R66.reuse, 0x1f, PT ;  /* 0x0000001f4200780c */ /* 0x040fe20003f44270 */
[----:B------:R0:W5:Y:S01]  /*4420*/  @P4 LDG.E.U8 R25, desc[UR18][R14.64] ;  /* 0x000000120e194981 */ /* 0x000162000c1e1100 */
[----:B------:R-:W-:-:S03]  /*4430*/  ISETP.GT.AND P4, PT, R66, 0x1e, PT ;  /* 0x0000001e4200780c */ /* 0x000fc60003f84270 */
[----:B------:R-:W5:Y:S01]  /*4440*/  @P6 LDG.E.U8 R21, desc[UR18][R10.64] ;  /* 0x000000120a156981 */ /* 0x000f62000c1e1100 */
[----:B------:R-:W-:-:S03]  /*4450*/  ISETP.GT.AND P6, PT, R66, RZ, PT ;  /* 0x000000ff4200720c */ /* 0x000fc60003fc4270 */
[----:B------:R1:W5:Y:S01]  /*4460*/  @P5 LDG.E.U8 R27, desc[UR18][R16.64] ;  /* 0x00000012101b5981 */ /* 0x000362000c1e1100 */
[----:B0-----:R-:W-:Y:S02]  /*4470*/  PRMT R15, RZ, 0x7610, R15 ;  /* 0x00007610ff0f7816 */ /* 0x001fe4000000000f */
[----:B------:R-:W-:Y:S02]  /*4480*/  PRMT R12, RZ, 0x7610, R12 ;  /* 0x00007610ff0c7816 */ /* 0x000fe4000000000c */
[----:B-1----:R-:W-:Y:S02]  /*4490*/  PRMT R16, RZ, 0x7610, R16 ;  /* 0x00007610ff107816 */ /* 0x002fe40000000010 */
[----:B------:R0:W5:Y:S01]  /*44a0*/  @P2 LDG.E.U8 R15, desc[UR18][R4.64] ;  /* 0x00000012040f2981 */ /* 0x000162000c1e1100 */
[----:B------:R-:W-:-:S03]  /*44b0*/  ISETP.GT.AND P5, PT, R66, 0x1d, PT ;  /* 0x0000001d4200780c */ /* 0x000fc60003fa4270 */
[----:B------:R1:W5:Y:S01]  /*44c0*/  @P4 LDG.E.U8 R16, desc[UR18][R6.64] ;  /* 0x0000001206104981 */ /* 0x000362000c1e1100 */
[C---:B------:R-:W-:Y:S01]  /*44d0*/  IADD3 R72, P4, PT, R227.reuse, R72, RZ ;  /* 0x00000048e3487210 */ /* 0x040fe20007f9e0ff */
[----:B0-----:R-:W-:Y:S02]  /*44e0*/  @P6 IMAD.MOV.U32 R4, RZ, RZ, R114 ;  /* 0x000000ffff046224 */ /* 0x001fe400078e0072 */
[----:B------:R-:W-:Y:S01]  /*44f0*/  @P6 IMAD.MOV.U32 R5, RZ, RZ, R116 ;  /* 0x000000ffff056224 */ /* 0x000fe200078e0074 */
[C---:B------:R-:W-:Y:S01]  /*4500*/  IADD3 R78, P2, PT, R227.reuse, R78, RZ ;  /* 0x0000004ee34e7210 */ /* 0x040fe20007f5e0ff */
[----:B------:R-:W-:Y:S01]  /*4510*/  IMAD.X R181, R118, 0x1, R181, P4 ;  /* 0x0000000176b57824 */ /* 0x000fe200020e06b5 */
[C---:B------:R-:W-:Y:S02]  /*4520*/  IADD3 R76, P4, PT, R227.reuse, R76, RZ ;  /* 0x0000004ce34c7210 */ /* 0x040fe40007f9e0ff */
[----:B------:R0:W5:Y:S01]  /*4530*/  @P6 LDG.E.U8 R12, desc[UR18][R4.64] ;  /* 0x00000012040c6981 */ /* 0x000162000c1e1100 */
[----:B------:R-:W-:-:S02]  /*4540*/  IADD3 R74, P6, PT, R227, R74, RZ ;  /* 0x0000004ae34a7210 */ /* 0x000fc40007fde0ff */
[----:B------:R-:W-:Y:S01]  /*4550*/  PRMT R18, RZ, 0x7610, R18 ;  /* 0x00007610ff127816 */ /* 0x000fe20000000012 */
[C---:B------:R-:W-:Y:S01]  /*4560*/  IMAD.X R185, R118.reuse, 0x1, R185, P4 ;  /* 0x0000000176b97824 */ /* 0x040fe200020e06b9 */
[C---:B------:R-:W-:Y:S01]  /*4570*/  IADD3 R82, P4, PT, R227.reuse, R82, RZ ;  /* 0x00000052e3527210 */ /* 0x040fe20007f9e0ff */
[C---:B------:R-:W-:Y:S01]  /*4580*/  IMAD.X R183, R118.reuse, 0x1, R183, P6 ;  /* 0x0000000176b77824 */ /* 0x040fe200030e06b7 */
[C---:B------:R-:W-:Y:S01]  /*4590*/  IADD3 R80, P6, PT, R227.reuse, R80, RZ ;  /* 0x00000050e3507210 */ /* 0x040fe20007fde0ff */
[C---:B------:R-:W-:Y:S01]  /*45a0*/  IMAD.X R187, R118.reuse, 0x1, R187, P2 ;  /* 0x0000000176bb7824 */ /* 0x040fe200010e06bb */
[C---:B------:R-:W-:Y:S01]  /*45b0*/  IADD3 R84, P2, PT, R227.reuse, R84, RZ ;  /* 0x00000054e3547210 */ /* 0x040fe20007f5e0ff */
[----:B------:R0:W5:Y:S01]  /*45c0*/  @P5 LDG.E.U8 R18, desc[UR18][R8.64] ;  /* 0x0000001208125981 */ /* 0x000162000c1e1100 */
[C---:B------:R-:W-:Y:S01]  /*45d0*/  IMAD.X R191, R118.reuse, 0x1, R191, P4 ;  /* 0x0000000176bf7824 */ /* 0x040fe200020e06bf */
[----:B------:R-:W-:Y:S01]  /*45e0*/  BAR.SYNC.DEFER_BLOCKING 0x0 ;  /* 0x0000000000007b1d */ /* 0x000fe20000010000 */
[C---:B------:R-:W-:Y:S01]  /*45f0*/  IMAD.X R189, R118.reuse, 0x1, R189, P6 ;  /* 0x0000000176bd7824 */ /* 0x040fe200030e06bd */
[C---:B------:R-:W-:Y:S01]  /*4600*/  IADD3 R198, P6, PT, R227.reuse, R198, RZ ;  /* 0x000000c6e3c67210 */ /* 0x040fe20007fde0ff */
[----:B------:R-:W-:Y:S01]  /*4610*/  IMAD.X R193, R118, 0x1, R193, P2 ;  /* 0x0000000176c17824 */ /* 0x000fe200010e06c1 */
[----:B------:R-:W-:-:S02]  /*4620*/  IADD3 R86, P2, PT, R227, R86, RZ ;  /* 0x00000056e3567210 */ /* 0x000fc40007f5e0ff */
[C---:B------:R-:W-:Y:S02]  /*4630*/  IADD3 R88, P4, PT, R227.reuse, R88, RZ ;  /* 0x00000058e3587210 */ /* 0x040fe40007f9e0ff */
[----:B------:R-:W-:Y:S01]  /*4640*/  ISETP.GE.AND P5, PT, R70, R66, PT ;  /* 0x000000424600720c */ /* 0x000fe20003fa6270 */
[C---:B------:R-:W-:Y:S01]  /*4650*/  IMAD.X R199, R118.reuse, 0x1, R199, P6 ;  /* 0x0000000176c77824 */ /* 0x040fe200030e06c7 */
[C---:B------:R-:W-:Y:S01]  /*4660*/  IADD3 R90, P6, PT, R227.reuse, R90, RZ ;  /* 0x0000005ae35a7210 */ /* 0x040fe20007fde0ff */
        /* <DEDUP_REMOVED lines=9> */
[----:B------:R-:W-:Y:S01]  /*4700*/  IADD3 R100, P2, PT, R227, R100, RZ ;  /* 0x00000064e3647210 */ /* 0x000fe20007f5e0ff */
[----:B------:R-:W-:Y:S01]  /*4710*/  @!P5 IMAD.MOV.U32 R180, RZ, RZ, R72 ;  /* 0x000000ffffb4d224 */ /* 0x000fe200078e0048 */
[----:B------:R-:W-:Y:S01]  /*4720*/  PRMT R10, RZ, 0x7610, R10 ;  /* 0x00007610ff0a7816 */ /* 0x000fe2000000000a */
[----:B------:R-:W-:Y:S01]  /*4730*/  @!P5 IMAD.MOV.U32 R184, RZ, RZ, R76 ;  /* 0x000000ffffb8d224 */ /* 0x000fe200078e004c */
[----:B-1----:R-:W-:Y:S01]  /*4740*/  PRMT R6, RZ, 0x7610, R6 ;  /* 0x00007610ff067816 */ /* 0x002fe20000000006 */
[----:B------:R-:W-:Y:S01]  /*4750*/  @!P5 IMAD.MOV.U32 R188, RZ, RZ, R80 ;  /* 0x000000ffffbcd224 */ /* 0x000fe200078e0050 */
[----:B0-----:R-:W-:Y:S01]  /*4760*/  PRMT R4, RZ, 0x7610, R4 ;  /* 0x00007610ff047816 */ /* 0x001fe20000000004 */
[----:B------:R-:W-:Y:S01]  /*4770*/  @!P5 IMAD.MOV.U32 R192, RZ, RZ, R84 ;  /* 0x000000ffffc0d224 */ /* 0x000fe200078e0054 */
[----:B------:R-:W-:Y:S01]  /*4780*/  PRMT R8, RZ, 0x7610, R8 ;  /* 0x00007610ff087816 */ /* 0x000fe20000000008 */
        /* <DEDUP_REMOVED lines=16> */
[C---:B------:R-:W-:Y:S01]  /*4890*/  IMAD.X R195, R118.reuse, 0x1, R195, P6 ;  /* 0x0000000176c37824 */ /* 0x040fe200030e06c3 */
[----:B------:R-:W-:Y:S01]  /*48a0*/  PRMT R13, RZ, 0x7610, R13 ;  /* 0x00007610ff0d7816 */ /* 0x000fe2000000000d */
[C---:B------:R-:W-:Y:S01]  /*48b0*/  IMAD.X R207, R118.reuse, 0x1, R207, P4 ;  /* 0x0000000176cf7824 */ /* 0x040fe200020e06cf */
[----:B------:R-:W-:Y:S01]  /*48c0*/  PRMT R17, RZ, 0x7610, R17 ;  /* 0x00007610ff117816 */ /* 0x000fe20000000011 */
[----:B------:R-:W-:Y:S01]  /*48d0*/  IMAD.X R205, R118, 0x1, R205, P2 ;  /* 0x0000000176cd7824 */ /* 0x000fe200010e06cd */
[----:B------:R-:W-:Y:S01]  /*48e0*/  PRMT R19, RZ, 0x7610, R19 ;  /* 0x00007610ff137816 */ /* 0x000fe20000000013 */
[----:B------:R-:W-:Y:S01]  /*48f0*/  @!P5 IMAD.MOV.U32 R194, RZ, RZ, R96 ;  /* 0x000000ffffc2d224 */ /* 0x000fe200078e0060 */
[----:B------:R-:W-:Y:S01]  /*4900*/  PRMT R29, RZ, 0x7610, R29 ;  /* 0x00007610ff1d7816 */ /* 0x000fe2000000001d */
[----:B------:R-:W-:Y:S01]  /*4910*/  @!P5 IMAD.MOV.U32 R206, RZ, RZ, R94 ;  /* 0x000000ffffced224 */ /* 0x000fe200078e005e */
[----:B------:R-:W5:Y:S01]  /*4920*/  @!P5 LDG.E.U8 R10, desc[UR18][R180.64] ;  /* 0x00000012b40ad981 */ /* 0x000f62000c1e1100 */
[----:B------:R-:W-:-:S03]  /*4930*/  @!P5 IMAD.MOV.U32 R204, RZ, RZ, R100 ;  /* 0x000000ffffccd224 */ /* 0x000fc600078e0064 */
[----:B------:R-:W5:Y:S04]  /*4940*/  @!P5 LDG.E.U8 R6, desc[UR18][R184.64] ;  /* 0x00000012b806d981 */ /* 0x000f68000c1e1100 */
        /* <DEDUP_REMOVED lines=14> */
[----:B--2---:R0:W-:Y:S01]  /*4a30*/  STS.U8 [R3+UR16+0x1400], R60 ;  /* 0x0014003c03007988 */ /* 0x0041e20008000010 */
[----:B------:R-:W-:-:S03]  /*4a40*/  ULEA UR13, UR15, UR16, 0x3 ;  /* 0x000000100f0d7291 */ /* 0x000fc6000f8e18ff */
[----:B---3--:R0:W-:Y:S01]  /*4a50*/  STS.U8 [R3+UR16+0x1800], R44 ;  /* 0x0018002c03007988 */ /* 0x0081e20008000010 */
[----:B------:R-:W-:Y:S01]  /*4a60*/  UIADD3 UR13, UPT, UPT, UR13, 0x3000, URZ ;  /* 0x000030000d0d7890 */ /* 0x000fe2000fffe0ff */
[----:B------:R-:W-:Y:S02]  /*4a70*/  UMOV UR4, UR5 ;  /* 0x0000000500047c82 */ /* 0x000fe40008000000 */
[----:B----4-:R0:W-:Y:S04]  /*4a80*/  STS.U8 [R3+UR16+0x1c00], R28 ;  /* 0x001c001c03007988 */ /* 0x0101e80008000010 */
[----:B-----5:R0:W-:Y:S04]  /*4a90*/  STS.U8 [R3+UR16+0x1000], R12 ;  /* 0x0010000c03007988 */ /* 0x0201e80008000010 */
        /* <DEDUP_REMOVED lines=43> */
[----:B------:R0:W-:Y:S01]  /*4d50*/  STS.U8 [R102+UR16+0x2f80], R29 ;  /* 0x002f801d66007988 */ /* 0x0001e20008000010 */
[----:B------:R1:W-:Y:S06]  /*4d60*/  MEMBAR.ALL.CTA ;  /* 0x0000000000007992 */ /* 0x0003ec0000008000 */
[----:B-1----:R-:W1:Y:S02]  /*4d70*/  FENCE.VIEW.ASYNC.S ;  /* 0x00000000000073c6 */ /* 0x002e640000000000 */
[----:B-1----:R-:W-:Y:S06]  /*4d80*/  BAR.SYNC.DEFER_BLOCKING 0x0 ;  /* 0x0000000000007b1d */ /* 0x002fec0000010000 */
[----:B------:R-:W-:Y:S05]  /*4d90*/  @P0 BRA `(.L_x_9) ;  /* 0x00000000002c0947 */ /* 0x000fea0003800000 */
[----:B------:R-:W-:Y:S01]  /*4da0*/  UMOV UR6, UR13 ;  /* 0x0000000d00067c82 */ /* 0x000fe20008000000 */
[----:B------:R-:W-:Y:S01]  /*4db0*/  UMOV UR7, URZ ;  /* 0x000000ff00077c82 */ /* 0x000fe20008000000 */
[----:B------:R-:W-:Y:S01]  /*4dc0*/  UMOV UR9, 0x40004040 ;  /* 0x4000404000097882 */ /* 0x000fe20000000000 */
[----:B------:R-:W-:Y:S01]  /*4dd0*/  UMOV UR10, UR14 ;  /* 0x0000000e000a7c82 */ /* 0x000fe20008000000 */
[----:B------:R-:W-:Y:S01]  /*4de0*/  UMOV UR11, 0xc0004010 ;  /* 0xc0004010000b7882 */ /* 0x000fe20000000000 */
[----:B------:R-:W-:Y:S01]  /*4df0*/  UMOV UR22, 0x0 ;  /* 0x0000000000167882 */ /* 0x000fe20000000000 */
[----:B------:R-:W-:Y:S01]  /*4e00*/  UMOV UR23, 0x8108490 ;  /* 0x0810849000177882 */ /* 0x000fe20000000000 */
[----:B------:R-:W-:Y:S01]  /*4e10*/  UMOV UR5, UR6 ;  /* 0x0000000600057c82 */ /* 0x000fe20008000000 */
[----:B------:R1:W-:Y:S01]  /*4e20*/  UTCQMMA gdesc[UR8], gdesc[UR10], tmem[UR17], tmem[UR22], idesc[UR23], UPT ;  /* 0x00ff160a080075ea */ /* 0x0003e2000b800311 */
[----:B------:R1:W-:Y:S01]  /*4e30*/  UTCBAR [UR5], URZ ;  /* 0x000000ff050073e9 */ /* 0x0003e200080000ff */
[----:B------:R-:W-:-:S02]  /*4e40*/  NOP ;  /* 0x0000000000007918 */ /* 0x000fc40000000000 */
.L_x_9:
[----:B------:R-:W-:Y:S01]  /*4e50*/  VIADD R120, R120, 0xffffffff ;  /* 0xffffffff78787836 */ /* 0x000fe20000000000 */
[----:B------:R-:W-:Y:S01]  /*4e60*/  UIADD3 UR15, UPT, UPT, UR15, 0x1, URZ ;  /* 0x000000010f0f7890 */ /* 0x000fe2000fffe0ff */
[----:B------:R-:W-:Y:S01]  /*4e70*/  IADD3 R114, P4, PT, R112, R114, RZ ;  /* 0x0000007270727210 */ /* 0x000fe20007f9e0ff */
[----:B0-----:R-:W-:Y:S02]  /*4e80*/  IMAD.U32 R4, RZ, RZ, UR4 ;  /* 0x00000004ff047e24 */ /* 0x001fe4000f8e00ff */
[----:B------:R-:W-:Y:S01]  /*4e90*/  ISETP.NE.U32.AND P2, PT, R120, RZ, PT ;  /* 0x000000ff7800720c */ /* 0x000fe20003f45070 */
[----:B------:R-:W-:Y:S01]  /*4ea0*/  UISETP.GT.AND UP0, UPT, UR15, 0x1, UPT ;  /* 0x000000010f00788c */ /* 0x000fe2000bf04270 */
[----:B------:R-:W-:Y:S02]  /*4eb0*/  VIADD R66, R66, 0xffffffe0 ;  /* 0xffffffe042427836 */ /* 0x000fe40000000000 */
[----:B------:R-:W-:Y:S01]  /*4ec0*/  IMAD.X R116, R225, 0x1, R116, P4 ;  /* 0x00000001e1747824 */ /* 0x000fe200020e0674 */
[----:B-1----:R-:W-:-:S02]  /*4ed0*/  USEL UR5, URZ, 0x1, !UP0 ;  /* 0x00000001ff057887 */ /* 0x002fc4000c000000 */
[----:B------:R-:W-:Y:S02]  /*4ee0*/  USEL UR15, UR15, URZ, !UP0 ;  /* 0x000000ff0f0f7287 */ /* 0x000fe4000c000000 */
[----:B------:R-:W-:-:S04]  /*4ef0*/  ULOP3.LUT UR5, UR4, UR5, URZ, 0x3c, !UPT ;  /* 0x0000000504057292 */ /* 0x000fc8000f8e3cff */
[----:B------:R-:W-:Y:S08]  /*4f00*/  @P2 BRA `(.L_x_10) ;  /* 0xffffffe800f82947 */ /* 0x000ff0000383ffff */
.L_x_7:
[----:B------:R-:W-:Y:S01]  /*4f10*/  ISETP.GE.AND P0, PT, R68, 0x20, PT ;  /* 0x000000204400780c */ /* 0x000fe20003f06270 */
[----:B------:R-:W0:Y:S01]  /*4f20*/  LDCU UR5, c[0x0][0x3b4] ;  /* 0x00007680ff0577ac */ /* 0x000e220008000800 */
[----:B------:R-:W1:Y:S01]  /*4f30*/  LDCU UR6, c[0x0][0x3b8] ;  /* 0x00007700ff0677ac */ /* 0x000e620008000800 */
[----:B------:R-:W2:Y:S10]  /*4f40*/  LDCU.128 UR8, c[0x0][0x390] ;  /* 0x00007200ff0877ac */ /* 0x000eb40008000c00 */
[----:B------:R-:W-:Y:S05]  /*4f50*/  @!P0 BRA `(.L_x_11) ;  /* 0x0000000000108947 */ /* 0x000fea0003800000 */
[----:B------:R-:W-:-:S06]  /*4f60*/  USHF.L.U32 UR4, UR4, 0x1f, URZ ;  /* 0x0000001f04047899 */ /* 0x000fcc00080006ff */
[----:B------:R-:W-:-:S04]  /*4f70*/  IMAD.U32 R3, RZ, RZ, UR4 ;  /* 0x00000004ff037e24 */ /* 0x000fc8000f8e00ff */
[----:B------:R-:W3:Y:S02]  /*4f80*/  SYNCS.PHASECHK.TRANS64.TRYWAIT P0, [UR13], R3 ;  /* 0x00000003ff0075a7 */ /* 0x000ee4000800110d */
[----:B---3--:R-:W-:Y:S05]  /*4f90*/  @!P0 BRA `(.L_x_12) ;  /* 0x0000002000708947 */ /* 0x008fea0003800000 */
.L_x_11:
[----:B------:R-:W-:Y:S01]  /*4fa0*/  BAR.SYNC.DEFER_BLOCKING 0x0 ;  /* 0x0000000000007b1d */ /* 0x000fe20000010000 */
[----:B-1----:R-:W-:Y:S01]  /*4fb0*/  IMAD R69, R0, UR6, RZ ;  /* 0x0000000600457c24 */ /* 0x002fe2000f8e02ff */
[C---:B--2---:R-:W-:Y:S01]  /*4fc0*/  ISETP.GE.AND P0, PT, R2.reuse, UR10, PT ;  /* 0x0000000a02007c0c */ /* 0x044fe2000bf06270 */
[----:B0-----:R-:W-:Y:S02]  /*4fd0*/  IMAD R3, R2, UR5, RZ ;  /* 0x0000000502037c24 */ /* 0x001fe4000f8e02ff */
[----:B------:R-:W-:Y:S02]  /*4fe0*/  VIADD R71, R69, UR6 ;  /* 0x0000000645477c36 */ /* 0x000fe40008000000 */
[C---:B------:R-:W-:Y:S01]  /*4ff0*/  VIADD R68, R0.reuse, 0x2 ;  /* 0x0000000200447836 */ /* 0x040fe20000000000 */
[----:B------:R-:W-:Y:S01]  /*5000*/  IADD3 R2, P5, PT, R3, UR8, RZ ;  /* 0x0000000803027c10 */ /* 0x000fe2000ffbe0ff */
[----:B------:R-:W-:Y:S02]  /*5010*/  VIADD R73, R71, UR6 ;  /* 0x0000000647497c36 */ /* 0x000fe40008000000 */
[----:B------:R-:W-:Y:S01]  /*5020*/  VIADD R70, R0, 0x1 ;  /* 0x0000000100467836 */ /* 0x000fe20000000000 */
[----:B------:R-:W-:Y:S01]  /*5030*/  LEA.HI.X.SX32 R3, R3, UR9, 0x1, P5 ;  /* 0x0000000903037c11 */ /* 0x000fe2000a8f0eff */
[----:B------:R-:W-:Y:S01]  /*5040*/  VIADD R75, R73, UR6 ;  /* 0x00000006494b7c36 */ /* 0x000fe20008000000 */
[----:B------:R-:W-:Y:S01]  /*5050*/  ISETP.LT.AND P4, PT, R68, UR11, !P0 ;  /* 0x0000000b44007c0c */ /* 0x000fe2000c781270 */
[----:B------:R-:W-:Y:S01]  /*5060*/  VIADD R91, R0, 0x3 ;  /* 0x00000003005b7836 */ /* 0x000fe20000000000 */
[----:B------:R-:W-:Y:S01]  /*5070*/  ISETP.LT.AND P2, PT, R70, UR11, !P0 ;  /* 0x0000000b46007c0c */ /* 0x000fe2000c741270 */
[----:B------:R-:W-:Y:S01]  /*5080*/  VIADD R76, R75, UR6 ;  /* 0x000000064b4c7c36 */ /* 0x000fe20008000000 */
[----:B------:R-:W-:Y:S01]  /*5090*/  IADD3 R68, P6, PT, R71, R2, RZ ;  /* 0x0000000247447210 */ /* 0x000fe20007fde0ff */
[----:B------:R-:W-:-:S02]  /*50a0*/  VIADD R94, R0, 0x4 ;  /* 0x00000004005e7836 */ /* 0x000fc40000000000 */
[----:B------:R-:W-:Y:S01]  /*50b0*/  VIADD R77, R76, UR6 ;  /* 0x000000064c4d7c36 */ /* 0x000fe20008000000 */
[----:B------:R-:W0:Y:S02]  /*50c0*/  @!P3 SYNCS.CCTL.IV [UR16+0x3000] ;  /* 0x00300000ff00b9b1 */ /* 0x000e240008000010 */
[----:B0-----:R-:W-:Y:S01]  /*50d0*/  BAR.SYNC.DEFER_BLOCKING 0x0 ;  /* 0x0000000000007b1d */ /* 0x001fe20000010000 */
[----:B------:R-:W-:-:S04]  /*50e0*/  VIADD R79, R77, UR6 ;  /* 0x000000064d4f7c36 */ /* 0x000fc80008000000 */
[----:B------:R-:W-:Y:S01]  /*50f0*/  VIADD R81, R79, UR6 ;  /* 0x000000064f517c36 */ /* 0x000fe20008000000 */
[----:B------:R-:W0:Y:S03]  /*5100*/  LDTM.x64 R4, tmem[UR12] ;  /* 0x0000000c000479ee */ /* 0x000e260008340000 */
[----:B------:R-:W-:-:S04]  /*5110*/  VIADD R83, R81, UR6 ;  /* 0x0000000651537c36 */ /* 0x000fc80008000000 */
[----:B------:R-:W-:-:S04]  /*5120*/  VIADD R85, R83, UR6 ;  /* 0x0000000653557c36 */ /* 0x000fc80008000000 */
[----:B------:R-:W-:-:S04]  /*5130*/  VIADD R87, R85, UR6 ;  /* 0x0000000655577c36 */ /* 0x000fc80008000000 */
[----:B------:R-:W-:Y:S01]  /*5140*/  VIADD R89, R87, UR6 ;  /* 0x0000000657597c36 */ /* 0x000fe20008000000 */
[----:B------:R-:W1:Y:S03]  /*5150*/  @!P3 SYNCS.CCTL.IV [UR16+0x3008] ;  /* 0x00300800ff00b9b1 */ /* 0x000e660008000010 */
[----:B------:R-:W-:Y:S01]  /*5160*/  VIADD R92, R89, UR6 ;  /* 0x00000006595c7c36 */ /* 0x000fe20008000000 */
[----:B------:R-:W-:Y:S01]  /*5170*/  NOP ;  /* 0x0000000000007918 */ /* 0x000fe20000000000 */
[----:B0-----:R-:W-:Y:S02]  /*5180*/  F2FP.SATFINITE.E5M2.F32.PACK_AB_MERGE_C R93, R5, R4, RZ ;  /* 0x00000004055d723e */ /* 0x001fe400048060ff */
[----:B------:R-:W-:Y:S02]  /*5190*/  IADD3 R4, P5, PT, R69, R2, RZ ;  /* 0x0000000245047210 */ /* 0x000fe40007fbe0ff */
[----:B------:R-:W-:Y:S01]  /*51a0*/  F2FP.SATFINITE.E5M2.F32.PACK_AB_MERGE_C R7, R7, R6, RZ ;  /* 0x000000060707723e */ /* 0x000fe200048060ff */
[----:B------:R-:W-:Y:S01]  /*51b0*/  VIADD R6, R0, 0x5 ;  /* 0x0000000500067836 */ /* 0x000fe20000000000 */
[----:B------:R-:W-:-:S02]  /*51c0*/  LEA.HI.X.SX32 R5, R69, R3, 0x1, P5 ;  /* 0x0000000345057211 */ /* 0x000fc400028f0eff */
[-C--:B------:R-:W-:Y:S02]  /*51d0*/  IADD3 R70, P5, PT, R73, R2.reuse, RZ ;  /* 0x0000000249467210 */ /* 0x080fe40007fbe0ff */
[-C--:B------:R-:W-:Y:S02]  /*51e0*/  LEA.HI.X.SX32 R69, R71, R3.reuse, 0x1, P6 ;  /* 0x0000000347457211 */ /* 0x080fe400030f0eff */
[-C--:B------:R-:W-:Y:S02]  /*51f0*/  IADD3 R72, P6, PT, R75, R2.reuse, RZ ;  /* 0x000000024b487210 */ /* 0x080fe40007fde0ff */
[-C--:B------:R-:W-:Y:S02]  /*5200*/  LEA.HI.X.SX32 R71, R73, R3.reuse, 0x1, P5 ;  /* 0x0000000349477211 */ /* 0x080fe400028f0eff */
[----:B------:R-:W-:Y:S02]  /*5210*/  IADD3 R74, P5, PT, R76, R2, RZ ;  /* 0x000000024c4a7210 */ /* 0x000fe40007fbe0ff */
[----:B------:R-:W-:-:S02]  /*5220*/  LEA.HI.X.SX32 R73, R75, R3, 0x1, P6 ;  /* 0x000000034b497211 */ /* 0x000fc400030f0eff */
[-C--:B------:R-:W-:Y:S02]  /*5230*/  LEA.HI.X.SX32 R75, R76, R3.reuse, 0x1, P5 ;  /* 0x000000034c4b7211 */ /* 0x080fe400028f0eff */
[-C--:B------:R-:W-:Y:S02]  /*5240*/  IADD3 R76, P3, PT, R77, R2.reuse, RZ ;  /* 0x000000024d4c7210 */ /* 0x080fe40007f7e0ff */
[-C--:B------:R-:W-:Y:S02]  /*5250*/  IADD3 R78, P5, PT, R79, R2.reuse, RZ ;  /* 0x000000024f4e7210 */ /* 0x080fe40007fbe0ff */
[----:B------:R-:W-:Y:S02]  /*5260*/  IADD3 R80, P6, PT, R81, R2, RZ ;  /* 0x0000000251507210 */ /* 0x000fe40007fde0ff */
[-C--:B------:R-:W-:Y:S02]  /*5270*/  LEA.HI.X.SX32 R77, R77, R3.reuse, 0x1, P3 ;  /* 0x000000034d4d7211 */ /* 0x080fe400018f0eff */
[----:B------:R-:W-:-:S02]  /*5280*/  LEA.HI.X.SX32 R79, R79, R3, 0x1, P5 ;  /* 0x000000034f4f7211 */ /* 0x000fc400028f0eff */
[-C--:B------:R-:W-:Y:S02]  /*5290*/  IADD3 R82, P3, PT, R83, R2.reuse, RZ ;  /* 0x0000000253527210 */ /* 0x080fe40007f7e0ff */
[----:B------:R-:W-:Y:S02]  /*52a0*/  ISETP.LT.AND P5, PT, R0, UR11, !P0 ;  /* 0x0000000b00007c0c */ /* 0x000fe4000c7a1270 */
[-C--:B------:R-:W-:Y:S02]  /*52b0*/  LEA.HI.X.SX32 R81, R81, R3.reuse, 0x1, P6 ;  /* 0x0000000351517211 */ /* 0x080fe400030f0eff */
[-C--:B------:R-:W-:Y:S02]  /*52c0*/  IADD3 R84, P6, PT, R85, R2.reuse, RZ ;  /* 0x0000000255547210 */ /* 0x080fe40007fde0ff */
[----:B------:R-:W-:Y:S02]  /*52d0*/  LEA.HI.X.SX32 R83, R83, R3, 0x1, P3 ;  /* 0x0000000353537211 */ /* 0x000fe400018f0eff */
[----:B------:R-:W-:-:S02]  /*52e0*/  IADD3 R86, P3, PT, R87, R2, RZ ;  /* 0x0000000257567210 */ /* 0x000fc40007f7e0ff */
[-C--:B------:R-:W-:Y:S02]  /*52f0*/  LEA.HI.X.SX32 R85, R85, R3.reuse, 0x1, P6 ;  /* 0x0000000355557211 */ /* 0x080fe400030f0eff */
[-C--:B------:R-:W-:Y:S01]  /*5300*/  IADD3 R88, P6, PT, R89, R2.reuse, RZ ;  /* 0x0000000259587210 */ /* 0x080fe20007fde0ff */
[----:B------:R0:W-:Y:S01]  /*5310*/  @P5 STG.E.U8 desc[UR18][R4.64], R93 ;  /* 0x0000005d04005986 */ /* 0x0001e2000c101112 */
[-C--:B------:R-:W-:Y:S02]  /*5320*/  LEA.HI.X.SX32 R87, R87, R3.reuse, 0x1, P3 ;  /* 0x0000000357577211 */ /* 0x080fe400018f0eff */
[----:B------:R-:W-:Y:S02]  /*5330*/  IADD3 R90, P3, PT, R92, R2, RZ ;  /* 0x000000025c5a7210 */ /* 0x000fe40007f7e0ff */
[----:B------:R-:W-:Y:S02]  /*5340*/  PRMT R95, R93, 0x9910, RZ ;  /* 0x000099105d5f7816 */ /* 0x000fe400000000ff */
[----:B------:R-:W-:-:S02]  /*5350*/  LEA.HI.X.SX32 R89, R89, R3, 0x1, P6 ;  /* 0x0000000359597211 */ /* 0x000fc400030f0eff */
[----:B------:R-:W-:Y:S02]  /*5360*/  ISETP.LT.AND P6, PT, R91, UR11, !P0 ;  /* 0x0000000b5b007c0c */ /* 0x000fe4000c7c1270 */
[----:B------:R-:W-:Y:S01]  /*5370*/  LEA.HI.X.SX32 R91, R92, R3, 0x1, P3 ;  /* 0x000000035c5b7211 */ /* 0x000fe200018f0eff */
[----:B0-----:R-:W-:Y:S01]  /*5380*/  VIADD R4, R0, 0x8 ;  /* 0x0000000800047836 */ /* 0x001fe20000000000 */
[----:B------:R-:W-:Y:S01]  /*5390*/  SHF.R.S32.HI R95, RZ, 0x8, R95 ;  /* 0x00000008ff5f7819 */ /* 0x000fe2000001145f */
[----:B------:R-:W-:Y:S01]  /*53a0*/  VIADD R92, R92, UR6 ;  /* 0x000000065c5c7c36 */ /* 0x000fe20008000000 */
[----:B------:R-:W-:Y:S01]  /*53b0*/  ISETP.LT.AND P5, PT, R6, UR11, !P0 ;  /* 0x0000000b06007c0c */ /* 0x000fe2000c7a1270 */
[----:B------:R-:W-:Y:S01]  /*53c0*/  VIADD R6, R0, 0x6 ;  /* 0x0000000600067836 */ /* 0x000fe20000000000 */
[----:B------:R-:W-:Y:S01]  /*53d0*/  ISETP.LT.AND P3, PT, R94, UR11, !P0 ;  /* 0x0000000b5e007c0c */ /* 0x000fe2000c761270 */
[----:B------:R-:W-:Y:S01]  /*53e0*/  @P2 STG.E.U8 desc[UR18][R68.64], R95 ;  /* 0x0000005f44002986 */ /* 0x000fe2000c101112 */
[----:B------:R-:W-:-:S02]  /*53f0*/  PRMT R94, R7, 0x9910, RZ ;  /* 0x00009910075e7816 */ /* 0x000fc400000000ff */
[----:B------:R-:W-:Y:S01]  /*5400*/  ISETP.LT.AND P2, PT, R6, UR11, !P0 ;  /* 0x0000000b06007c0c */ /* 0x000fe2000c741270 */
[----:B------:R0:W-:Y:S01]  /*5410*/  @P4 STG.E.U8 desc[UR18][R70.64], R7 ;  /* 0x0000000746004986 */ /* 0x0001e2000c101112 */
[----:B------:R-:W-:Y:S01]  /*5420*/  F2FP.SATFINITE.E5M2.F32.PACK_AB_MERGE_C R9, R9, R8, RZ ;  /* 0x000000080909723e */ /* 0x000fe200048060ff */
[----:B------:R-:W-:Y:S01]  /*5430*/  IMAD.MOV.U32 R6, RZ, RZ, R94 ;  /* 0x000000ffff067224 */ /* 0x000fe200078e005e */
[----:B------:R-:W-:Y:S01]  /*5440*/  F2FP.SATFINITE.E5M2.F32.PACK_AB_MERGE_C R11, R11, R10, RZ ;  /* 0x0000000a0b0b723e */ /* 0x000fe200048060ff */
[C---:B------:R-:W-:Y:S01]  /*5450*/  VIADD R8, R0.reuse, 0x7 ;  /* 0x0000000700087836 */ /* 0x040fe20000000000 */
[----:B------:R-:W-:Y:S01]  /*5460*/  F2FP.SATFINITE.E5M2.F32.PACK_AB_MERGE_C R13, R13, R12, RZ ;  /* 0x0000000c0d0d723e */ /* 0x000fe200048060ff */
[C---:B------:R-:W-:Y:S01]  /*5470*/  VIADD R10, R0.reuse, 0x11 ;  /* 0x00000011000a7836 */ /* 0x040fe20000000000 */
[----:B------:R-:W-:Y:S01]  /*5480*/  SHF.R.S32.HI R5, RZ, 0x8, R6 ;  /* 0x00000008ff057819 */ /* 0x000fe20000011406 */
[----:B------:R-:W-:Y:S01]  /*5490*/  VIADD R12, R0, 0x13 ;  /* 0x00000013000c7836 */ /* 0x000fe20000000000 */
[----:B------:R-:W-:-:S02]  /*54a0*/  PRMT R6, R9, 0x9910, RZ ;  /* 0x0000991009067816 */ /* 0x000fc400000000ff */
[----:B------:R-:W-:Y:S01]  /*54b0*/  ISETP.LT.AND P4, PT, R8, UR11, !P0 ;  /* 0x0000000b08007c0c */ /* 0x000fe2000c781270 */
[----:B------:R2:W-:Y:S01]  /*54c0*/  @P6 STG.E.U8 desc[UR18][R72.64], R5 ;  /* 0x0000000548006986 */ /* 0x0005e2000c101112 */
[----:B------:R-:W-:Y:S01]  /*54d0*/  ISETP.LT.AND P6, PT, R4, UR11, !P0 ;  /* 0x0000000b04007c0c */ /* 0x000fe2000c7c1270 */
[----:B------:R-:W-:Y:S01]  /*54e0*/  IMAD.MOV.U32 R4, RZ, RZ, R6 ;  /* 0x000000ffff047224 */ /* 0x000fe200078e0006 */
[----:B------:R-:W-:Y:S01]  /*54f0*/  F2FP.SATFINITE.E5M2.F32.PACK_AB_MERGE_C R15, R15, R14, RZ ;  /* 0x0000000e0f0f723e */ /* 0x000fe200048060ff */
[----:B------:R-:W-:Y:S01]  /*5500*/  VIADD R6, R0, 0x9 ;  /* 0x0000000900067836 */ /* 0x000fe20000000000 */
[----:B------:R-:W-:Y:S01]  /*5510*/  @P3 STG.E.U8 desc[UR18][R74.64], R9 ;  /* 0x000000094a003986 */ /* 0x000fe2000c101112 */
[----:B------:R-:W-:Y:S01]  /*5520*/  F2FP.SATFINITE.E5M2.F32.PACK_AB_MERGE_C R17, R17, R16, RZ ;  /* 0x000000101111723e */ /* 0x000fe200048060ff */
[----:B------:R-:W-:Y:S01]  /*5530*/  VIADD R8, R92, UR6 ;  /* 0x000000065c087c36 */ /* 0x000fe20008000000 */
[----:B0-----:R-:W-:Y:S01]  /*5540*/  SHF.R.S32.HI R7, RZ, 0x8, R4 ;  /* 0x00000008ff077819 */ /* 0x001fe20000011404 */
[----:B------:R-:W-:Y:S01]  /*5550*/  VIADD R4, R0, 0xa ;  /* 0x0000000a00047836 */ /* 0x000fe20000000000 */
[----:B------:R-:W-:Y:S01]  /*5560*/  ISETP.LT.AND P3, PT, R6, UR11, !P0 ;  /* 0x0000000b06007c0c */ /* 0x000fe2000c761270 */
[----:B------:R-:W-:Y:S01]  /*5570*/  VIADD R14, R0, 0x3e ;  /* 0x0000003e000e7836 */ /* 0x000fe20000000000 */
[----:B------:R-:W-:Y:S01]  /*5580*/  PRMT R6, R11, 0x9910, RZ ;  /* 0x000099100b067816 */ /* 0x000fe200000000ff */
[----:B------:R0:W-:Y:S01]  /*5590*/  @P5 STG.E.U8 desc[UR18][R76.64], R7 ;  /* 0x000000074c005986 */ /* 0x0001e2000c101112 */
[----:B------:R-:W-:Y:S01]  /*55a0*/  ISETP.LT.AND P5, PT, R4, UR11, !P0 ;  /* 0x0000000b04007c0c */ /* 0x000fe2000c7a1270 */
[----:B------:R-:W-:Y:S01]  /*55b0*/  VIADD R4, R0, 0xb ;  /* 0x0000000b00047836 */ /* 0x000fe20000000000 */
[----:B------:R-:W-:Y:S01]  /*55c0*/  F2FP.SATFINITE.E5M2.F32.PACK_AB_MERGE_C R19, R19, R18, RZ ;  /* 0x000000121313723e */ /* 0x000fe200048060ff */
[----:B--2---:R-:W-:Y:S01]  /*55d0*/  IMAD.MOV.U32 R5, RZ, RZ, R6 ;  /* 0x000000ffff057224 */ /* 0x004fe200078e0006 */
[----:B------:R2:W-:Y:S01]  /*55e0*/  @P2 STG.E.U8 desc[UR18][R78.64], R11 ;  /* 0x0000000b4e002986 */ /* 0x0005e2000c101112 */
[----:B------:R-:W-:-:S02]  /*55f0*/  PRMT R6, R13, 0x9910, RZ ;  /* 0x000099100d067816 */ /* 0x000fc400000000ff */
[----:B------:R-:W-:Y:S01]  /*5600*/  ISETP.LT.AND P2, PT, R4, UR11, !P0 ;  /* 0x0000000b04007c0c */ /* 0x000fe2000c741270 */
[----:B------:R-:W-:Y:S01]  /*5610*/  VIADD R4, R0, 0xc ;  /* 0x0000000c00047836 */ /* 0x000fe20000000000 */
[----:B------:R-:W-:Y:S01]  /*5620*/  SHF.R.S32.HI R5, RZ, 0x8, R5 ;  /* 0x00000008ff057819 */ /* 0x000fe20000011405 */
[----:B0-----:R-:W-:Y:S01]  /*5630*/  IMAD.MOV.U32 R7, RZ, RZ, R6 ;  /* 0x000000ffff077224 */ /* 0x001fe200078e0006 */
[----:B------:R-:W-:-:S03]  /*5640*/  PRMT R9, R15, 0x9910, RZ ;  /* 0x000099100f097816 */ /* 0x000fc600000000ff */
[----:B------:R-:W-:Y:S01]  /*5650*/  @P4 STG.E.U8 desc[UR18][R80.64], R5 ;  /* 0x0000000550004986 */ /* 0x000fe2000c101112 */
[----:B------:R-:W-:Y:S01]  /*5660*/  ISETP.LT.AND P4, PT, R4, UR11, !P0 ;  /* 0x0000000b04007c0c */ /* 0x000fe2000c781270 */
[----:B------:R-:W-:Y:S01]  /*5670*/  VIADD R4, R0, 0xd ;  /* 0x0000000d00047836 */ /* 0x000fe20000000000 */
[----:B------:R-:W-:Y:S01]  /*5680*/  SHF.R.S32.HI R7, RZ, 0x8, R7 ;  /* 0x00000008ff077819 */ /* 0x000fe20000011407 */
[----:B------:R0:W-:Y:S01]  /*5690*/  @P6 STG.E.U8 desc[UR18][R82.64], R13 ;  /* 0x0000000d52006986 */ /* 0x0001e2000c101112 */
[----:B------:R-:W-:Y:S02]  /*56a0*/  SHF.R.S32.HI R9, RZ, 0x8, R9 ;  /* 0x00000008ff097819 */ /* 0x000fe40000011409 */
[----:B------:R-:W-:Y:S01]  /*56b0*/  ISETP.LT.AND P6, PT, R4, UR11, !P0 ;  /* 0x0000000b04007c0c */ /* 0x000fe2000c7c1270 */
[----:B------:R-:W-:Y:S01]  /*56c0*/  VIADD R4, R0, 0xe ;  /* 0x0000000e00047836 */ /* 0x000fe20000000000 */
[----:B------:R-:W-:Y:S01]  /*56d0*/  @P3 STG.E.U8 desc[UR18][R84.64], R7 ;  /* 0x0000000754003986 */ /* 0x000fe2000c101112 */
[----:B--2---:R-:W-:-:S02]  /*56e0*/  PRMT R11, R17, 0x9910, RZ ;  /* 0x00009910110b7816 */ /* 0x004fc400000000ff */
[----:B------:R-:W-:Y:S01]  /*56f0*/  F2FP.SATFINITE.E5M2.F32.PACK_AB_MERGE_C R21, R21, R20, RZ ;  /* 0x000000141515723e */ /* 0x000fe200048060ff */
[----:B------:R-:W-:Y:S01]  /*5700*/  @P5 STG.E.U8 desc[UR18][R86.64], R15 ;  /* 0x0000000f56005986 */ /* 0x000fe2000c101112 */
[----:B------:R-:W-:Y:S01]  /*5710*/  ISETP.LT.AND P3, PT, R4, UR11, !P0 ;  /* 0x0000000b04007c0c */ /* 0x000fe2000c761270 */
[----:B------:R-:W-:Y:S01]  /*5720*/  VIADD R4, R0, 0xf ;  /* 0x0000000f00047836 */ /* 0x000fe20000000000 */
[----:B------:R-:W-:Y:S01]  /*5730*/  SHF.R.S32.HI R11, RZ, 0x8, R11 ;  /* 0x00000008ff0b7819 */ /* 0x000fe2000001140b */
[----:B------:R2:W-:Y:S01]  /*5740*/  @P2 STG.E.U8 desc[UR18][R88.64], R9 ;  /* 0x0000000958002986 */ /* 0x0005e2000c101112 */
[----:B0-----:R-:W-:Y:S02]  /*5750*/  PRMT R13, R19, 0x9910, RZ ;  /* 0x00009910130d7816 */ /* 0x001fe400000000ff */
[----:B------:R-:W-:Y:S01]  /*5760*/  ISETP.LT.AND P5, PT, R4, UR11, !P0 ;  /* 0x0000000b04007c0c */ /* 0x000fe2000c7a1270 */
[----:B------:R-:W-:Y:S01]  /*5770*/  VIADD R4, R0, 0x10 ;  /* 0x0000001000047836 */ /* 0x000fe20000000000 */
[----:B------:R-:W-:Y:S01]  /*5780*/  @P4 STG.E.U8 desc[UR18][R90.64], R17 ;  /* 0x000000115a004986 */ /* 0x000fe2000c101112 */
[----:B------:R-:W-:-:S02]  /*5790*/  SHF.R.S32.HI R13, RZ, 0x8, R13 ;  /* 0x00000008ff0d7819 */ /* 0x000fc4000001140d */
[----:B------:R-:W-:Y:S02]  /*57a0*/  F2FP.SATFINITE.E5M2.F32.PACK_AB_MERGE_C R23, R23, R22, RZ ;  /* 0x000000161717723e */ /* 0x000fe400048060ff */
[----:B------:R-:W-:Y:S02]  /*57b0*/  ISETP.LT.AND P2, PT, R4, UR11, !P0 ;  /* 0x0000000b04007c0c */ /* 0x000fe4000c741270 */
[----:B------:R-:W-:Y:S01]  /*57c0*/  IADD3 R4, P4, PT, R92, R2, RZ ;  /* 0x000000025c047210 */ /* 0x000fe20007f9e0ff */
[----:B--2---:R-:W-:Y:S01]  /*57d0*/  VIADD R9, R0, 0x12 ;  /* 0x0000001200097836 */ /* 0x004fe20000000000 */
[----:B------:R-:W-:Y:S02]  /*57e0*/  F2FP.SATFINITE.E5M2.F32.PACK_AB_MERGE_C R25, R25, R24, RZ ;  /* 0x000000181919723e */ /* 0x000fe400048060ff */
[----:B------:R-:W-:Y:S02]  /*57f0*/  LEA.HI.X.SX32 R5, R92, R3, 0x1, P4 ;  /* 0x000000035c057211 */ /* 0x000fe400020f0eff */
[----:B------:R-:W-:-:S02]  /*5800*/  IADD3 R6, P4, PT, R8, R2, RZ ;  /* 0x0000000208067210 */ /* 0x000fc40007f9e0ff */
[----:B------:R-:W-:Y:S01]  /*5810*/  F2FP.SATFINITE.E5M2.F32.PACK_AB_MERGE_C R27, R27, R26, RZ ;  /* 0x0000001a1b1b723e */ /* 0x000fe200048060ff */
[----:B------:R0:W-:Y:S01]  /*5820*/  @P6 STG.E.U8 desc[UR18][R4.64], R11 ;  /* 0x0000000b04006986 */ /* 0x0001e2000c101112 */
[C---:B------:R-:W-:Y:S02]  /*5830*/  LEA.HI.X.SX32 R7, R8.reuse, R3, 0x1, P4 ;  /* 0x0000000308077211 */ /* 0x040fe400020f0eff */
[----:B------:R-:W-:Y:S01]  /*5840*/  ISETP.LT.AND P4, PT, R9, UR11, !P0 ;  /* 0x0000000b09007c0c */ /* 0x000fe2000c781270 */
[----:B------:R-:W-:Y:S01]  /*5850*/  VIADD R9, R8, UR6 ;  /* 0x0000000608097c36 */ /* 0x000fe20008000000 */
[----:B------:R-:W-:Y:S01]  /*5860*/  ISETP.LT.AND P6, PT, R10, UR11, !P0 ;  /* 0x0000000b0a007c0c */ /* 0x000fe2000c7c1270 */
[----:B------:R2:W-:Y:S01]  /*5870*/  @P3 STG.E.U8 desc[UR18][R6.64], R19 ;  /* 0x0000001306003986 */ /* 0x0005e2000c101112 */
[----:B------:R-:W-:Y:S01]  /*5880*/  F2FP.SATFINITE.E5M2.F32.PACK_AB_MERGE_C R29, R29, R28, RZ ;  /* 0x0000001c1d1d723e */ /* 0x000fe200048060ff */
[C---:B------:R-:W-:Y:S01]  /*5890*/  VIADD R10, R9.reuse, UR6 ;  /* 0x00000006090a7c36 */ /* 0x040fe20008000000 */
[----:B------:R-:W-:-:S02]  /*58a0*/  IADD3 R8, P3, PT, R9, R2, RZ ;  /* 0x0000000209087210 */ /* 0x000fc40007f7e0ff */
[----:B------:R-:W-:Y:S01]  /*58b0*/  F2FP.SATFINITE.E5M2.F32.PACK_AB_MERGE_C R31, R31, R30, RZ ;  /* 0x0000001e1f1f723e */ /* 0x000fe200048060ff */
[----:B0-----:R-:W-:Y:S01]  /*58c0*/  VIADD R11, R0, 0x14 ;  /* 0x00000014000b7836 */ /* 0x001fe20000000000 */
[-C--:B------:R-:W-:Y:S02]  /*58d0*/  LEA.HI.X.SX32 R9, R9, R3.reuse, 0x1, P3 ;  /* 0x0000000309097211 */ /* 0x080fe400018f0eff */
[C---:B------:R-:W-:Y:S02]  /*58e0*/  IADD3 R4, P3, PT, R10.reuse, R2, RZ ;  /* 0x000000020a047210 */ /* 0x040fe40007f7e0ff */
[----:B------:R-:W-:Y:S01]  /*58f0*/  F2FP.SATFINITE.E5M2.F32.PACK_AB_MERGE_C R33, R33, R32, RZ ;  /* 0x000000202121723e */ /* 0x000fe200048060ff */
[----:B------:R0:W-:Y:S01]  /*5900*/  @P5 STG.E.U8 desc[UR18][R8.64], R13 ;  /* 0x0000000d08005986 */ /* 0x0001e2000c101112 */
[C---:B------:R-:W-:Y:S01]  /*5910*/  LEA.HI.X.SX32 R5, R10.reuse, R3, 0x1, P3 ;  /* 0x000000030a057211 */ /* 0x040fe200018f0eff */
[----:B------:R-:W-:Y:S01]  /*5920*/  VIADD R10, R10, UR6 ;  /* 0x000000060a0a7c36 */ /* 0x000fe20008000000 */
[----:B------:R-:W-:-:S02]  /*5930*/  ISETP.LT.AND P3, PT, R11, UR11, !P0 ;  /* 0x0000000b0b007c0c */ /* 0x000fc4000c761270 */
[----:B------:R-:W-:Y:S01]  /*5940*/  ISETP.LT.AND P5, PT, R12, UR11, !P0 ;  /* 0x0000000b0c007c0c */ /* 0x000fe2000c7a1270 */
[----:B------:R3:W-:Y:S01]  /*5950*/  @P2 STG.E.U8 desc[UR18][R4.64], R21 ;  /* 0x0000001504002986 */ /* 0x0007e2000c101112 */
[CC--:B--2---:R-:W-:Y:S01]  /*5960*/  IADD3 R6, P2, PT, R10.reuse, R2.reuse, RZ ;  /* 0x000000020a067210 */ /* 0x0c4fe20007f5e0ff */
[C---:B------:R-:W-:Y:S01]  /*5970*/  VIADD R11, R10.reuse, UR6 ;  /* 0x000000060a0b7c36 */ /* 0x040fe20008000000 */
[----:B------:R-:W-:Y:S02]  /*5980*/  PRMT R12, R21, 0x9910, RZ ;  /* 0x00009910150c7816 */ /* 0x000fe400000000ff */
[-C--:B------:R-:W-:Y:S01]  /*5990*/  LEA.HI.X.SX32 R7, R10, R3.reuse, 0x1, P2 ;  /* 0x000000030a077211 */ /* 0x080fe200010f0eff */
[C---:B------:R-:W-:Y:S01]  /*59a0*/  VIADD R10, R0.reuse, 0x16 ;  /* 0x00000016000a7836 */ /* 0x040fe20000000000 */
[CC--:B0-----:R-:W-:Y:S02]  /*59b0*/  IADD3 R8, P2, PT, R11.reuse, R2.reuse, RZ ;  /* 0x000000020b087210 */ /* 0x0c1fe40007f5e0ff */
[----:B------:R-:W-:Y:S01]  /*59c0*/  SHF.R.S32.HI R13, RZ, 0x8, R12 ;  /* 0x00000008ff0d7819 */ /* 0x000fe2000001140c */
[----:B------:R-:W-:Y:S01]  /*59d0*/  VIADD R12, R0, 0x15 ;  /* 0x00000015000c7836 */ /* 0x000fe20000000000 */
[C---:B------:R-:W-:Y:S01]  /*59e0*/  LEA.HI.X.SX32 R9, R11.reuse, R3, 0x1, P2 ;  /* 0x000000030b097211 */ /* 0x040fe200010f0eff */
[----:B------:R-:W-:Y:S01]  /*59f0*/  VIADD R11, R11, UR6 ;  /* 0x000000060b0b7c36 */ /* 0x000fe20008000000 */
[----:B------:R-:W-:Y:S01]  /*5a00*/  ISETP.LT.AND P2, PT, R10, UR11, !P0 ;  /* 0x0000000b0a007c0c */ /* 0x000fe2000c741270 */
[----:B------:R0:W-:Y:S01]  /*5a10*/  @P6 STG.E.U8 desc[UR18][R6.64], R13 ;  /* 0x0000000d06006986 */ /* 0x0001e2000c101112 */
[----:B------:R-:W-:Y:S01]  /*5a20*/  ISETP.LT.AND P6, PT, R12, UR11, !P0 ;  /* 0x0000000b0c007c0c */ /* 0x000fe2000c7c1270 */
[----:B------:R-:W-:Y:S01]  /*5a30*/  VIADD R10, R11, UR6 ;  /* 0x000000060b0a7c36 */ /* 0x000fe20008000000 */
[----:B------:R-:W-:Y:S01]  /*5a40*/  PRMT R12, R23, 0x9910, RZ ;  /* 0x00009910170c7816 */ /* 0x000fe200000000ff */
[----:B------:R2:W-:Y:S01]  /*5a50*/  @P4 STG.E.U8 desc[UR18][R8.64], R23 ;  /* 0x0000001708004986 */ /* 0x0005e2000c101112 */
[----:B---3--:R-:W-:-:S02]  /*5a60*/  IADD3 R4, P4, PT, R11, R2, RZ ;  /* 0x000000020b047210 */ /* 0x008fc40007f9e0ff */
[----:B------:R-:W-:Y:S02]  /*5a70*/  F2FP.SATFINITE.E5M2.F32.PACK_AB_MERGE_C R35, R35, R34, RZ ;  /* 0x000000222323723e */ /* 0x000fe400048060ff */
[-C--:B------:R-:W-:Y:S01]  /*5a80*/  LEA.HI.X.SX32 R5, R11, R3.reuse, 0x1, P4 ;  /* 0x000000030b057211 */ /* 0x080fe200020f0eff */
[----:B------:R-:W-:Y:S01]  /*5a90*/  VIADD R11, R0, 0x18 ;  /* 0x00000018000b7836 */ /* 0x000fe20000000000 */
[----:B------:R-:W-:Y:S02]  /*5aa0*/  F2FP.SATFINITE.E5M2.F32.PACK_AB_MERGE_C R37, R37, R36, RZ ;  /* 0x000000242525723e */ /* 0x000fe400048060ff */
[-C--:B0-----:R-:W-:Y:S02]  /*5ab0*/  IADD3 R6, P4, PT, R10, R2.reuse, RZ ;  /* 0x000000020a067210 */ /* 0x081fe40007f9e0ff */
[----:B------:R-:W-:Y:S01]  /*5ac0*/  SHF.R.S32.HI R13, RZ, 0x8, R12 ;  /* 0x00000008ff0d7819 */ /* 0x000fe2000001140c */
[----:B------:R-:W-:Y:S01]  /*5ad0*/  VIADD R12, R0, 0x17 ;  /* 0x00000017000c7836 */ /* 0x000fe20000000000 */
[C---:B------:R-:W-:Y:S01]  /*5ae0*/  LEA.HI.X.SX32 R7, R10.reuse, R3, 0x1, P4 ;  /* 0x000000030a077211 */ /* 0x040fe200020f0eff */
[----:B------:R-:W-:Y:S01]  /*5af0*/  VIADD R10, R10, UR6 ;  /* 0x000000060a0a7c36 */ /* 0x000fe20008000000 */
[----:B------:R-:W-:Y:S01]  /*5b00*/  ISETP.LT.AND P4, PT, R11, UR11, !P0 ;  /* 0x0000000b0b007c0c */ /* 0x000fe2000c781270 */
[----:B------:R0:W-:Y:S01]  /*5b10*/  @P5 STG.E.U8 desc[UR18][R4.64], R13 ;  /* 0x0000000d04005986 */ /* 0x0001e2000c101112 */
[----:B------:R-:W-:Y:S01]  /*5b20*/  ISETP.LT.AND P5, PT, R12, UR11, !P0 ;  /* 0x0000000b0c007c0c */ /* 0x000fe2000c7a1270 */
[C---:B------:R-:W-:Y:S01]  /*5b30*/  VIADD R11, R10.reuse, UR6 ;  /* 0x000000060a0b7c36 */ /* 0x040fe20008000000 */
[----:B------:R-:W-:Y:S01]  /*5b40*/  PRMT R12, R25, 0x9910, RZ ;  /* 0x00009910190c7816 */ /* 0x000fe200000000ff */
[----:B------:R3:W-:Y:S01]  /*5b50*/  @P3 STG.E.U8 desc[UR18][R6.64], R25 ;  /* 0x0000001906003986 */ /* 0x0007e2000c101112 */
[----:B--2---:R-:W-:-:S02]  /*5b60*/  IADD3 R8, P3, PT, R10, R2, RZ ;  /* 0x000000020a087210 */ /* 0x004fc40007f7e0ff */
[----:B------:R-:W-:Y:S02]  /*5b70*/  F2FP.SATFINITE.E5M2.F32.PACK_AB_MERGE_C R39, R39, R38, RZ ;  /* 0x000000262727723e */ /* 0x000fe400048060ff */
[-C--:B------:R-:W-:Y:S01]  /*5b80*/  LEA.HI.X.SX32 R9, R10, R3.reuse, 0x1, P3 ;  /* 0x000000030a097211 */ /* 0x080fe200018f0eff */
[C---:B------:R-:W-:Y:S01]  /*5b90*/  VIADD R10, R0.reuse, 0x1a ;  /* 0x0000001a000a7836 */ /* 0x040fe20000000000 */
[----:B------:R-:W-:Y:S02]  /*5ba0*/  F2FP.SATFINITE.E5M2.F32.PACK_AB_MERGE_C R41, R41, R40, RZ ;  /* 0x000000282929723e */ /* 0x000fe400048060ff */
        /* <DEDUP_REMOVED lines=111> */
[----:B------:R-:W-:Y:S02]  /*62a0*/  PRMT R15, R65, 0x9910, RZ ;  /* 0x00009910410f7816 */ /* 0x000fe400000000ff */
        /* <DEDUP_REMOVED lines=12> */
[----:B------:R-:W-:Y:S02]  /*6370*/  PRMT R17, R67, 0x9910, RZ ;  /* 0x0000991043117816 */ /* 0x000fe400000000ff */
[-C--:B------:R-:W-:Y:S01]  /*6380*/  LEA.HI.X.SX32 R5, R10, R3.reuse, 0x1, P4 ;  /* 0x000000030a057211 */ /* 0x080fe200020f0eff */
[C---:B------:R-:W-:Y:S01]  /*6390*/  VIADD R10, R0.reuse, 0x2a ;  /* 0x0000002a000a7836 */ /* 0x040fe20000000000 */
[----:B------:R-:W-:Y:S02]  /*63a0*/  SHF.R.S32.HI R15, RZ, 0x8, R15 ;  /* 0x00000008ff0f7819 */ /* 0x000fe4000001140f */
        /* <DEDUP_REMOVED lines=12> */
[----:B------:R-:W-:Y:S02]  /*6470*/  SHF.R.S32.HI R17, RZ, 0x8, R17 ;  /* 0x00000008ff117819 */ /* 0x000fe40000011411 */
[-C--:B------:R-:W-:Y:S01]  /*6480*/  LEA.HI.X.SX32 R9, R11, R3.reuse, 0x1, P3 ;  /* 0x000000030b097211 */ /* 0x080fe200018f0eff */
[----:B------:R-:W-:Y:S01]  /*6490*/  VIADD R11, R0, 0x2c ;  /* 0x0000002c000b7836 */ /* 0x000fe20000000000 */
        /* <DEDUP_REMOVED lines=11> */
[----:B--2---:R-:W-:-:S04]  /*6550*/  IADD3 R6, P2, PT, R10, R2, RZ ;  /* 0x000000020a067210 */ /* 0x004fc80007f5e0ff */
        /* <DEDUP_REMOVED lines=13> */
[----:B---3--:R-:W-:-:S04]  /*6630*/  IADD3 R4, P4, PT, R11, R2, RZ ;  /* 0x000000020b047210 */ /* 0x008fc80007f9e0ff */
        /* <DEDUP_REMOVED lines=98> */
[----:B------:R-:W-:Y:S01]  /*6c60*/  LEA.HI.X.SX32 R9, R10, R3, 0x1, P3 ;  /* 0x000000030a097211 */ /* 0x000fe200018f0eff */
[C---:B------:R-:W-:Y:S01]  /*6c70*/  VIADD R10, R11.reuse, UR6 ;  /* 0x000000060b0a7c36 */ /* 0x040fe20008000000 */
[----:B0-----:R-:W-:Y:S01]  /*6c80*/  SHF.R.S32.HI R13, RZ, 0x8, R12 ;  /* 0x00000008ff0d7819 */ /* 0x001fe2000001140c */
[----:B------:R-:W-:Y:S01]  /*6c90*/  VIADD R12, R0, 0x3d ;  /* 0x0000003d000c7836 */ /* 0x000fe20000000000 */
[----:B------:R-:W-:-:S03]  /*6ca0*/  IADD3 R4, P3, PT, R11, R2, RZ ;  /* 0x000000020b047210 */ /* 0x000fc60007f7e0ff */
[----:B------:R0:W-:Y:S01]  /*6cb0*/  @P6 STG.E.U8 desc[UR18][R8.64], R13 ;  /* 0x0000000d08006986 */ /* 0x0001e2000c101112 */
[-C--:B------:R-:W-:Y:S01]  /*6cc0*/  LEA.HI.X.SX32 R5, R11, R3.reuse, 0x1, P3 ;  /* 0x000000030b057211 */ /* 0x080fe200018f0eff */
[C---:B------:R-:W-:Y:S01]  /*6cd0*/  VIADD R11, R10.reuse, UR6 ;  /* 0x000000060a0b7c36 */ /* 0x040fe20008000000 */
[-C--:B---3--:R-:W-:Y:S02]  /*6ce0*/  IADD3 R6, P6, PT, R10, R2.reuse, RZ ;  /* 0x000000020a067210 */ /* 0x088fe40007fde0ff */
[----:B------:R-:W-:Y:S01]  /*6cf0*/  ISETP.LT.AND P3, PT, R12, UR11, !P0 ;  /* 0x0000000b0c007c0c */ /* 0x000fe2000c761270 */
[C---:B------:R-:W-:Y:S01]  /*6d00*/  VIADD R12, R11.reuse, UR6 ;  /* 0x000000060b0c7c36 */ /* 0x040fe20008000000 */
[-C--:B------:R-:W-:Y:S01]  /*6d10*/  LEA.HI.X.SX32 R7, R10, R3.reuse, 0x1, P6 ;  /* 0x000000030a077211 */ /* 0x080fe200030f0eff */
[----:B------:R2:W-:Y:S01]  /*6d20*/  @P2 STG.E.U8 desc[UR18][R4.64], R63 ;  /* 0x0000003f04002986 */ /* 0x0005e2000c101112 */
[CC--:B------:R-:W-:Y:S02]  /*6d30*/  IADD3 R10, P6, PT, R11.reuse, R2.reuse, RZ ;  /* 0x000000020b0a7210 */ /* 0x0c0fe40007fde0ff */
[----:B------:R-:W-:Y:S01]  /*6d40*/  ISETP.LT.AND P2, PT, R14, UR11, !P0 ;  /* 0x0000000b0e007c0c */ /* 0x000fe2000c741270 */
[----:B------:R-:W-:Y:S01]  /*6d50*/  VIADD R14, R0, 0x3f ;  /* 0x0000003f000e7836 */ /* 0x000fe20000000000 */
[----:B------:R-:W-:Y:S01]  /*6d60*/  LEA.HI.X.SX32 R11, R11, R3, 0x1, P6 ;  /* 0x000000030b0b7211 */ /* 0x000fe200030f0eff */
[C---:B------:R-:W-:Y:S01]  /*6d70*/  VIADD R0, R12.reuse, UR6 ;  /* 0x000000060c007c36 */ /* 0x040fe20008000000 */
[----:B0-----:R-:W-:-:S02]  /*6d80*/  IADD3 R8, P6, PT, R12, R2, RZ ;  /* 0x000000020c087210 */ /* 0x001fc40007fde0ff */
[----:B------:R-:W-:Y:S02]  /*6d90*/  ISETP.LT.AND P0, PT, R14, UR11, !P0 ;  /* 0x0000000b0e007c0c */ /* 0x000fe4000c701270 */
[-C--:B------:R-:W-:Y:S01]  /*6da0*/  LEA.HI.X.SX32 R9, R12, R3.reuse, 0x1, P6 ;  /* 0x000000030c097211 */ /* 0x080fe200030f0eff */
[C---:B------:R-:W-:Y:S01]  /*6db0*/  VIADD R12, R0.reuse, UR6 ;  /* 0x00000006000c7c36 */ /* 0x040fe20008000000 */
[CC--:B--2---:R-:W-:Y:S02]  /*6dc0*/  IADD3 R4, P6, PT, R0.reuse, R2.reuse, RZ ;  /* 0x0000000200047210 */ /* 0x0c4fe40007fde0ff */
[----:B------:R-:W-:Y:S02]  /*6dd0*/  PRMT R13, R63, 0x9910, RZ ;  /* 0x000099103f0d7816 */ /* 0x000fe400000000ff */
[----:B------:R-:W-:Y:S02]  /*6de0*/  LEA.HI.X.SX32 R5, R0, R3, 0x1, P6 ;  /* 0x0000000300057211 */ /* 0x000fe400030f0eff */
[----:B------:R-:W-:-:S02]  /*6df0*/  IADD3 R2, P6, PT, R12, R2, RZ ;  /* 0x000000020c027210 */ /* 0x000fc40007fde0ff */
[----:B------:R-:W-:Y:S02]  /*6e00*/  SHF.R.S32.HI R13, RZ, 0x8, R13 ;  /* 0x00000008ff0d7819 */ /* 0x000fe4000001140d */
[----:B------:R-:W-:-:S03]  /*6e10*/  LEA.HI.X.SX32 R3, R12, R3, 0x1, P6 ;  /* 0x000000030c037211 */ /* 0x000fc600030f0eff */
[----:B------:R0:W-:Y:S04]  /*6e20*/  @P5 STG.E.U8 desc[UR18][R6.64], R13 ;  /* 0x0000000d06005986 */ /* 0x0001e8000c101112 */
[----:B------:R0:W-:Y:S04]  /*6e30*/  @P4 STG.E.U8 desc[UR18][R10.64], R65 ;  /* 0x000000410a004986 */ /* 0x0001e8000c101112 */
[----:B------:R0:W-:Y:S04]  /*6e40*/  @P3 STG.E.U8 desc[UR18][R8.64], R15 ;  /* 0x0000000f08003986 */ /* 0x0001e8000c101112 */
[----:B------:R0:W-:Y:S04]  /*6e50*/  @P2 STG.E.U8 desc[UR18][R4.64], R67 ;  /* 0x0000004304002986 */ /* 0x0001e8000c101112 */
[----:B------:R0:W-:Y:S01]  /*6e60*/  @P0 STG.E.U8 desc[UR18][R2.64], R17 ;  /* 0x0000001102000986 */ /* 0x0001e2000c101112 */
[----:B-1----:R-:W-:Y:S06]  /*6e70*/  BAR.SYNC.DEFER_BLOCKING 0x0 ;  /* 0x0000000000007b1d */ /* 0x002fec0000010000 */
[----:B------:R-:W-:Y:S05]  /*6e80*/  @P1 BRA `(.L_x_13) ;  /* 0x0000000000a01947 */ /* 0x000fea0003800000 */
[----:B------:R-:W1:Y:S01]  /*6e90*/  S2UR UR5, SR_CgaCtaId ;  /* 0x00000000000579c3 */ /* 0x000e620000008800 */
[----:B------:R-:W-:Y:S01]  /*6ea0*/  NOP ;  /* 0x0000000000007918 */ /* 0x000fe20000000000 */
[----:B------:R-:W-:Y:S01]  /*6eb0*/  UMOV UR4, 0x50 ;  /* 0x0000005000047882 */ /* 0x000fe20000000000 */
[----:B------:R-:W-:Y:S02]  /*6ec0*/  IMAD.U32 R0, RZ, RZ, UR17 ;  /* 0x00000011ff007e24 */ /* 0x000fe4000f8e00ff */
[----:B0-----:R-:W-:Y:S02]  /*6ed0*/  IMAD.MOV.U32 R3, RZ, RZ, 0x3 ;  /* 0x00000003ff037424 */ /* 0x001fe400078e00ff */
[----:B------:R-:W-:Y:S01]  /*6ee0*/  IMAD.MOV.U32 R7, RZ, RZ, 0x1 ;  /* 0x00000001ff077424 */ /* 0x000fe200078e00ff */
[----:B------:R-:W-:-:S04]  /*6ef0*/  LOP3.LUT R0, R0, 0xffff, RZ, 0xc0, !PT ;  /* 0x0000ffff00007812 */ /* 0x000fc800078ec0ff */
[----:B------:R-:W-:-:S05]  /*6f00*/  SHF.R.U32.HI R0, RZ, 0x5, R0 ;  /* 0x00000005ff007819 */ /* 0x000fca0000011600 */
[----:B------:R-:W-:Y:S01]  /*6f10*/  VIADD R2, R0, 0x10 ;  /* 0x0000001000027836 */ /* 0x000fe20000000000 */
[----:B------:R-:W-:Y:S01]  /*6f20*/  SHF.L.U32 R0, R3, R0, RZ ;  /* 0x0000000003007219 */ /* 0x000fe200000006ff */
[----:B-1----:R-:W-:-:S03]  /*6f30*/  ULEA UR6, UR5, UR4, 0x18 ;  /* 0x0000000405067291 */ /* 0x002fc6000f8ec0ff */
[----:B------:R-:W-:-:S04]  /*6f40*/  SHF.L.U32 R3, R7, R2, RZ ;  /* 0x0000000207037219 */ /* 0x000fc800000006ff */
[----:B------:R-:W-:Y:S02]  /*6f50*/  LOP3.LUT R0, R3, R0, RZ, 0xfc, !PT ;  /* 0x0000000003007212 */ /* 0x000fe400078efcff */
[----:B------:R-:W0:Y:S02]  /*6f60*/  LDS R5, [UR6] ;  /* 0x00000006ff057984 */ /* 0x000e240008000800 */
[C---:B------:R-:W-:Y:S02]  /*6f70*/  LOP3.LUT R2, R0.reuse, 0xffff, RZ, 0xc0, !PT ;  /* 0x0000ffff00027812 */ /* 0x040fe400078ec0ff */
[----:B0-----:R-:W-:-:S04]  /*6f80*/  LOP3.LUT R3, R0, 0xffff, R5, 0x80, !PT ;  /* 0x0000ffff00037812 */ /* 0x001fc800078e8005 */
[----:B------:R-:W-:-:S13]  /*6f90*/  ISETP.NE.AND P0, PT, R3, R2, PT ;  /* 0x000000020300720c */ /* 0x000fda0003f05270 */
[----:B------:R-:W-:Y:S05]  /*6fa0*/  @P0 BRA `(.L_x_14) ;  /* 0x0000000000500947 */ /* 0x000fea0003800000 */
[----:B------:R-:W-:Y:S02]  /*6fb0*/  SHF.R.U32.HI R5, RZ, 0x10, R5 ;  /* 0x00000010ff057819 */ /* 0x000fe40000011605 */
[----:B------:R-:W-:-:S04]  /*6fc0*/  SHF.R.U32.HI R2, RZ, 0x10, R0 ;  /* 0x00000010ff027819 */ /* 0x000fc80000011600 */
[----:B------:R-:W-:-:S04]  /*6fd0*/  LOP3.LUT R5, R5, R2, RZ, 0xc0, !PT ;  /* 0x0000000205057212 */ /* 0x000fc800078ec0ff */
[----:B------:R-:W-:-:S13]  /*6fe0*/  ISETP.NE.AND P0, PT, R5, R2, PT ;  /* 0x000000020500720c */ /* 0x000fda0003f05270 */
[----:B------:R-:W-:Y:S05]  /*6ff0*/  @P0 BRA `(.L_x_15) ;  /* 0x0000000000300947 */ /* 0x000fea0003800000 */
[----:B------:R-:W-:Y:S01]  /*7000*/  R2UR UR4, R0 ;  /* 0x00000000000472ca */ /* 0x000fe200000e0000 */
[----:B------:R-:W-:Y:S01]  /*7010*/  VOTEU.ANY UR5, UPT, PT ;  /* 0x0000000000057886 */ /* 0x000fe200038e0100 */
[----:B------:R-:W0:Y:S01]  /*7020*/  S2R R0, SR_LANEID ;  /* 0x0000000000007919 */ /* 0x000e220000000000 */
[----:B------:R-:W-:-:S10]  /*7030*/  UFLO.U32 UR5, UR5 ;  /* 0x00000005000572bd */ /* 0x000fd400080e0000 */
[----:B------:R-:W-:-:S06]  /*7040*/  ULOP3.LUT UR4, URZ, UR4, URZ, 0x33, !UPT ;  /* 0x00000004ff047292 */ /* 0x000fcc000f8e33ff */
[----:B------:R-:W-:-:S04]  /*7050*/  IMAD.U32 R2, RZ, RZ, UR4 ;  /* 0x00000004ff027e24 */ /* 0x000fc8000f8e00ff */
[----:B------:R-:W1:Y:S02]  /*7060*/  REDUX UR7, R2 ;  /* 0x00000000020773c4 */ /* 0x000e640000000000 */
[----:B------:R2:W-:Y:S01]  /*7070*/  UTCATOMSWS.AND URZ, UR4 ;  /* 0x0000000400ff79e3 */ /* 0x0005e20008000000 */
[----:B0-----:R-:W-:Y:S01]  /*7080*/  ISETP.EQ.U32.AND P0, PT, R0, UR5, PT ;  /* 0x0000000500007c0c */ /* 0x001fe2000bf02070 */
[----:B-1----:R-:W-:-:S12]  /*7090*/  IMAD.U32 R0, RZ, RZ, UR7 ;  /* 0x00000007ff007e24 */ /* 0x002fd8000f8e00ff */
[----:B------:R2:W-:Y:S01]  /*70a0*/  @P0 ATOMS.AND RZ, [UR6], R0 ;  /* 0x00000000ffff098c */ /* 0x0005e2000a800006 */
[----:B------:R-:W-:Y:S05]  /*70b0*/  BRA `(.L_x_13) ;  /* 0x0000000000147947 */ /* 0x000fea0003800000 */
.L_x_15:
[----:B------:R-:W-:-:S07]  /*70c0*/  MOV R2, 0x70e0 ;  /* 0x000070e000027802 */ /* 0x000fce0000000f00 */
[----:B------:R-:W-:Y:S05]  /*70d0*/  CALL.REL.NOINC `($__internal_0_$__cuda_sm10x_tcgen05_guardrail_trap_col_being_dealloced_not_returned_by_alloc) ;  /* 0x00000000002c7944 */ /* 0x000fea0003c00000 */
[----:B------:R-:W-:Y:S05]  /*70e0*/  BRA `(.L_x_13) ;  /* 0x0000000000087947 */ /* 0x000fea0003800000 */
.L_x_14:
[----:B------:R-:W-:-:S07]  /*70f0*/  MOV R2, 0x7110 ;  /* 0x0000711000027802 */ /* 0x000fce0000000f00 */
[----:B------:R-:W-:Y:S05]  /*7100*/  CALL.REL.NOINC `($__internal_2_$__cuda_sm10x_tcgen05_guardrail_trap_unallocated_columns_being_dealloced) ;  /* 0x0000000000387944 */ /* 0x000fea0003c00000 */
.L_x_13:
[----:B------:R-:W-:Y:S01]  /*7110*/  NOP ;  /* 0x0000000000007918 */ /* 0x000fe20000000000 */
[----:B--2---:R-:W-:Y:S05]  /*7120*/  EXIT ;  /* 0x000000000000794d */ /* 0x004fea0003800000 */
.L_x_8:
[----:B------:R-:W0:Y:S02]  /*7130*/  SYNCS.PHASECHK.TRANS64.TRYWAIT P6, [UR13], R122 ;  /* 0x0000007aff0075a7 */ /* 0x000e2400080c110d */
[----:B0-----:R-:W-:Y:S05]  /*7140*/  @!P6 BRA `(.L_x_8) ;  /* 0xfffffffc00f8e947 */ /* 0x001fea000383ffff */
[----:B------:R-:W-:Y:S05]  /*7150*/  BRA `(.L_x_16) ;  /* 0xffffffcc00787947 */ /* 0x000fea000383ffff */
.L_x_12:
[----:B------:R-:W3:Y:S02]  /*7160*/  SYNCS.PHASECHK.TRANS64.TRYWAIT P0, [UR13], R3 ;  /* 0x00000003ff0075a7 */ /* 0x000ee4000800110d */
[----:B---3--:R-:W-:Y:S05]  /*7170*/  @!P0 BRA `(.L_x_12) ;  /* 0xfffffffc00f88947 */ /* 0x008fea000383ffff */
[----:B------:R-:W-:Y:S05]  /*7180*/  BRA `(.L_x_11) ;  /* 0xffffffdc00847947 */ /* 0x000fea000383ffff */
        .weak           $__internal_0_$__cuda_sm10x_tcgen05_guardrail_trap_col_being_dealloced_not_returned_by_alloc
        .type           $__internal_0_$__cuda_sm10x_tcgen05_guardrail_trap_col_being_dealloced_not_returned_by_alloc,@function
        .size           $__internal_0_$__cuda_sm10x_tcgen05_guardrail_trap_col_being_dealloced_not_returned_by_alloc,($__internal_1_$__cuda_sm10x_tcgen05_guardrail_trap_phase_invalid_during_alloc - $__internal_0_$__cuda_sm10x_tcgen05_guardrail_trap_col_being_dealloced_not_returned_by_alloc)
$__internal_0_$__cuda_sm10x_tcgen05_guardrail_trap_col_being_dealloced_not_returned_by_alloc:
[----:B------:R-:W-:Y:S05]  /*7190*/  BPT.TRAP 0x1 ;  /* 0x000000040000795c */ /* 0x000fea0000300000 */
[----:B------:R-:W-:-:S04]  /*71a0*/  IMAD.MOV.U32 R3, RZ, RZ, 0x0 ;  /* 0x00000000ff037424 */ /* 0x000fc800078e00ff */
[----:B------:R-:W-:Y:S05]  /*71b0*/  RET.REL.NODEC R2 `(matmul_kernel) ;  /* 0xffffff8c02907950 */ /* 0x000fea0003c3ffff */
        .weak           $__internal_1_$__cuda_sm10x_tcgen05_guardrail_trap_phase_invalid_during_alloc
        .type           $__internal_1_$__cuda_sm10x_tcgen05_guardrail_trap_phase_invalid_during_alloc,@function
        .size           $__internal_1_$__cuda_sm10x_tcgen05_guardrail_trap_phase_invalid_during_alloc,($__internal_2_$__cuda_sm10x_tcgen05_guardrail_trap_unallocated_columns_being_dealloced - $__internal_1_$__cuda_sm10x_tcgen05_guardrail_trap_phase_invalid_during_alloc)
$__internal_1_$__cuda_sm10x_tcgen05_guardrail_trap_phase_invalid_during_alloc:
[----:B------:R-:W-:Y:S05]  /*71c0*/  BPT.TRAP 0x1 ;  /* 0x000000040000795c */ /* 0x000fea0000300000 */
[----:B------:R-:W-:-:S04]  /*71d0*/  IMAD.MOV.U32 R3, RZ, RZ, 0x0 ;  /* 0x00000000ff037424 */ /* 0x000fc800078e00ff */
[----:B------:R-:W-:Y:S05]  /*71e0*/  RET.REL.NODEC R2 `(matmul_kernel) ;  /* 0xffffff8c02847950 */ /* 0x000fea0003c3ffff */
        .weak           $__internal_2_$__cuda_sm10x_tcgen05_guardrail_trap_unallocated_columns_being_dealloced
        .type           $__internal_2_$__cuda_sm10x_tcgen05_guardrail_trap_unallocated_columns_being_dealloced,@function
        .size           $__internal_2_$__cuda_sm10x_tcgen05_guardrail_trap_unallocated_columns_being_dealloced,(.L_x_20 - $__internal_2_$__cuda_sm10x_tcgen05_guardrail_trap_unallocated_columns_being_dealloced)
$__internal_2_$__cuda_sm10x_tcgen05_guardrail_trap_unallocated_columns_being_dealloced:
[----:B------:R-:W-:Y:S05]  /*71f0*/  BPT.TRAP 0x1 ;  /* 0x000000040000795c */ /* 0x000fea0000300000 */
[----:B------:R-:W-:-:S04]  /*7200*/  IMAD.MOV.U32 R3, RZ, RZ, 0x0 ;  /* 0x00000000ff037424 */ /* 0x000fc800078e00ff */
[----:B------:R-:W-:Y:S05]  /*7210*/  RET.REL.NODEC R2 `(matmul_kernel) ;  /* 0xffffff8c02787950 */ /* 0x000fea0003c3ffff */
.L_x_17:
[----:B------:R-:W-:-:S00]  /*7220*/  BRA `(.L_x_17) ;  /* 0xfffffffc00fc7947 */ /* 0x000fc0000383ffff */
[----:B------:R-:W-:-:S00]  /*7230*/  NOP ;  /* 0x0000000000007918 */ /* 0x000fc00000000000 */
        /* <DEDUP_REMOVED lines=12> */
.L_x_20:


//--------------------- .nv.shared.matmul_kernel  --------------------------
	.section	.nv.shared.matmul_kernel,"aw",@nobits
	.sectionflags	@""
	.align	16
	.zero		1024


//--------------------- .nv.shared.reserved.0     --------------------------
	.section	.nv.shared.reserved.0,"aw",@nobits
	.align	8
	.weak		__nv_reservedSMEM_offset_0_alias
	.size		__nv_reservedSMEM_offset_0_alias, 0, 64
	.other		__nv_reservedSMEM_offset_0_alias,@"STO_CUDA_RESERVED_SHARED STV_DEFAULT"
__nv_reservedSMEM_offset_0_alias:
	.zero		0
.nv.shared.reserved.0:
	.zero		64
	.weak		__nv_reservedSMEM_allocation_phase
	.type		__nv_reservedSMEM_allocation_phase,@object
	.size		__nv_reservedSMEM_allocation_phase,(.L_0 - __nv_reservedSMEM_allocation_phase)
__nv_reservedSMEM_allocation_phase:
	.zero		1
.L_0:
	.zero		7
	.weak		__nv_reservedSMEM_devtool_atexit_pc
	.type		__nv_reservedSMEM_devtool_atexit_pc,@object
	.size		__nv_reservedSMEM_devtool_atexit_pc,(__nv_reservedSMEM_allocation_mask - __nv_reservedSMEM_devtool_atexit_pc)
__nv_reservedSMEM_devtool_atexit_pc:
	.zero		8
	.weak		__nv_reservedSMEM_allocation_mask
	.type		__nv_reservedSMEM_allocation_mask,@object
	.size		__nv_reservedSMEM_allocation_mask,(.L_2 - __nv_reservedSMEM_allocation_mask)
__nv_reservedSMEM_allocation_mask:
	.zero		4
.L_2:


//--------------------- .nv.constant0.matmul_kernel --------------------------
	.section	.nv.constant0.matmul_kernel,"a",@progbits
	.sectionflags	@""
	.align	4
.nv.constant0.matmul_kernel:
	.zero		976


//--------------------- SYMBOLS --------------------------

	.type		.nv.reservedSmem.offset0,@object
	.size		.nv.reservedSmem.offset0,0x4
	.type		.nv.reservedSmem.cap,@object
	.size		.nv.reservedSmem.cap,0x4
